	.target	sm_90a

	.elftype	@"ET_EXEC"


//--------------------- .note.nv.tkinfo           --------------------------
	.section	.note.nv.tkinfo,"",@"SHT_NOTE"
	.sectionflags	@"SHF_NOTE_NV_TKINFO"
	.tkinfo
        /*0018*/ 	.word	0x00000002
        /*0030*/ 	.string	""
        /*0030*/ 	.string	"ptxas"
        /*0030*/ 	.string	"Cuda compilation tools, release 13.0, V13.0.88"
        /*0030*/ 	.string	"Build cuda_13.0.r13.0/compiler.36424714_0"
        /*0030*/ 	.string	"-arch sm_90a -m 64 "



//--------------------- .note.nv.cuinfo           --------------------------
	.section	.note.nv.cuinfo,"",@"SHT_NOTE"
	.sectionflags	@"SHF_NOTE_NV_CUINFO"
        /*0018*/ 	.short	0x0002
        /*001a*/ 	.short	0x005a
        /*001c*/ 	.short	0x0082
	.zero		2


//--------------------- .nv.info                  --------------------------
	.section	.nv.info,"",@"SHT_CUDA_INFO"
	.align	4


	//----- nvinfo : EIATTR_REGCOUNT
	.align		4
        /*0000*/ 	.byte	0x04, 0x2f
        /*0002*/ 	.short	(.L_15 - .L_14)
	.align		4
.L_14:
        /*0004*/ 	.word	index@(_ZN7cutlass13device_kernelINS_4gemm6kernel13GemmUniversalIN4cute5tupleIJiiiiEEENS1_10collective13CollectiveMmaINS1_34MainloopSm90TmaGmmaWarpSpecializedILi7ENS5_IJNS4_1CILi2EEENSA_ILi1EEESC_EEENS1_35KernelTmaWarpSpecializedCooperativeEEENS5_IJNSA_ILi128EEESG_SG_EEEaNS5_IJlSC_lEEEaSI_NS4_8TiledMMAINS4_8MMA_AtomIJNS4_4SM904GMMA27MMA_64x128x32_S32S8S8_SS_TNEEEENS4_6LayoutISD_NS5_IJSC_NSA_ILi0EEESQ_EEEEENS5_IJNS4_10UnderscoreEST_ST_EEEEENS4_13SM90_TMA_LOADENS4_14ComposedLayoutINS4_7SwizzleILi3ELi4ELi3EEENS4_18smem_ptr_flag_bitsILi8EEENSP_INS5_IJNSA_ILi8EEESG_EEENS5_IJSG_SC_EEEEEEEvNS4_8identityENS4_23SM90_TMA_LOAD_MULTICASTES16_vS17_EENS_8epilogue10collective6detail29Sm90TmaWarpSpecializedAdapterINS1B_15DefaultEpilogueIaSI_SI_NS1A_6thread17LinearCombinationIaLi1EiiLNS1F_9ScaleType4KindE0ELNS_15FloatRoundStyleE2EaEENS1_15EpilogueDefaultEEEEEvvEEEEvNT_6ParamsE)
        /*0008*/ 	.word	0x000000a8


	//----- nvinfo : EIATTR_FRAME_SIZE
	.align		4
.L_15:
        /*000c*/ 	.byte	0x04, 0x11
        /*000e*/ 	.short	(.L_17 - .L_16)
	.align		4
.L_16:
        /*0010*/ 	.word	index@(_ZN7cutlass13device_kernelINS_4gemm6kernel13GemmUniversalIN4cute5tupleIJiiiiEEENS1_10collective13CollectiveMmaINS1_34MainloopSm90TmaGmmaWarpSpecializedILi7ENS5_IJNS4_1CILi2EEENSA_ILi1EEESC_EEENS1_35KernelTmaWarpSpecializedCooperativeEEENS5_IJNSA_ILi128EEESG_SG_EEEaNS5_IJlSC_lEEEaSI_NS4_8TiledMMAINS4_8MMA_AtomIJNS4_4SM904GMMA27MMA_64x128x32_S32S8S8_SS_TNEEEENS4_6LayoutISD_NS5_IJSC_NSA_ILi0EEESQ_EEEEENS5_IJNS4_10UnderscoreEST_ST_EEEEENS4_13SM90_TMA_LOADENS4_14ComposedLayoutINS4_7SwizzleILi3ELi4ELi3EEENS4_18smem_ptr_flag_bitsILi8EEENSP_INS5_IJNSA_ILi8EEESG_EEENS5_IJSG_SC_EEEEEEEvNS4_8identityENS4_23SM90_TMA_LOAD_MULTICASTES16_vS17_EENS_8epilogue10collective6detail29Sm90TmaWarpSpecializedAdapterINS1B_15DefaultEpilogueIaSI_SI_NS1A_6thread17LinearCombinationIaLi1EiiLNS1F_9ScaleType4KindE0ELNS_15FloatRoundStyleE2EaEENS1_15EpilogueDefaultEEEEEvvEEEEvNT_6ParamsE)
        /*0014*/ 	.word	0x00000000


	//----- nvinfo : EIATTR_MIN_STACK_SIZE
	.align		4
.L_17:
        /*0018*/ 	.byte	0x04, 0x12
        /*001a*/ 	.short	(.L_19 - .L_18)
	.align		4
.L_18:
        /*001c*/ 	.word	index@(_ZN7cutlass13device_kernelINS_4gemm6kernel13GemmUniversalIN4cute5tupleIJiiiiEEENS1_10collective13CollectiveMmaINS1_34MainloopSm90TmaGmmaWarpSpecializedILi7ENS5_IJNS4_1CILi2EEENSA_ILi1EEESC_EEENS1_35KernelTmaWarpSpecializedCooperativeEEENS5_IJNSA_ILi128EEESG_SG_EEEaNS5_IJlSC_lEEEaSI_NS4_8TiledMMAINS4_8MMA_AtomIJNS4_4SM904GMMA27MMA_64x128x32_S32S8S8_SS_TNEEEENS4_6LayoutISD_NS5_IJSC_NSA_ILi0EEESQ_EEEEENS5_IJNS4_10UnderscoreEST_ST_EEEEENS4_13SM90_TMA_LOADENS4_14ComposedLayoutINS4_7SwizzleILi3ELi4ELi3EEENS4_18smem_ptr_flag_bitsILi8EEENSP_INS5_IJNSA_ILi8EEESG_EEENS5_IJSG_SC_EEEEEEEvNS4_8identityENS4_23SM90_TMA_LOAD_MULTICASTES16_vS17_EENS_8epilogue10collective6detail29Sm90TmaWarpSpecializedAdapterINS1B_15DefaultEpilogueIaSI_SI_NS1A_6thread17LinearCombinationIaLi1EiiLNS1F_9ScaleType4KindE0ELNS_15FloatRoundStyleE2EaEENS1_15EpilogueDefaultEEEEEvvEEEEvNT_6ParamsE)
        /*0020*/ 	.word	0x00000000
.L_19:


//--------------------- .nv.compat                --------------------------
	.section	.nv.compat,"",@"SHT_CUDA_COMPAT_INFO"
	.align	4
        /*0000*/ 	.byte	0x02, 0x09, 0x01, 0x00, 0x02, 0x02, 0x04, 0x00, 0x02, 0x05, 0x05, 0x00, 0x03, 0x07, 0x01, 0x01
        /*0010*/ 	.byte	0x02, 0x03, 0x01, 0x00, 0x02, 0x06, 0x01, 0x00, 0x04, 0x0b, 0x08, 0x00, 0x00, 0x00, 0x00, 0x00
        /*0020*/ 	.byte	0x00, 0x00, 0x00, 0x00


//--------------------- .nv.info._ZN7cutlass13device_kernelINS_4gemm6kernel13GemmUniversalIN4cute5tupleIJiiiiEEENS1_10collective13CollectiveMmaINS1_34MainloopSm90TmaGmmaWarpSpecializedILi7ENS5_IJNS4_1CILi2EEENSA_ILi1EEESC_EEENS1_35KernelTmaWarpSpecializedCooperativeEEENS5_IJNSA_ILi128EEESG_SG_EEEaNS5_IJlSC_lEEEaSI_NS4_8TiledMMAINS4_8MMA_AtomIJNS4_4SM904GMMA27MMA_64x128x32_S32S8S8_SS_TNEEEENS4_6LayoutISD_NS5_IJSC_NSA_ILi0EEESQ_EEEEENS5_IJNS4_10UnderscoreEST_ST_EEEEENS4_13SM90_TMA_LOADENS4_14ComposedLayoutINS4_7SwizzleILi3ELi4ELi3EEENS4_18smem_ptr_flag_bitsILi8EEENSP_INS5_IJNSA_ILi8EEESG_EEENS5_IJSG_SC_EEEEEEEvNS4_8identityENS4_23SM90_TMA_LOAD_MULTICASTES16_vS17_EENS_8epilogue10collective6detail29Sm90TmaWarpSpecializedAdapterINS1B_15DefaultEpilogueIaSI_SI_NS1A_6thread17LinearCombinationIaLi1EiiLNS1F_9ScaleType4KindE0ELNS_15FloatRoundStyleE2EaEENS1_15EpilogueDefaultEEEEEvvEEEEvNT_6ParamsE --------------------------
	.section	.nv.info._ZN7cutlass13device_kernelINS_4gemm6kernel13GemmUniversalIN4cute5tupleIJiiiiEEENS1_10collective13CollectiveMmaINS1_34MainloopSm90TmaGmmaWarpSpecializedILi7ENS5_IJNS4_1CILi2EEENSA_ILi1EEESC_EEENS1_35KernelTmaWarpSpecializedCooperativeEEENS5_IJNSA_ILi128EEESG_SG_EEEaNS5_IJlSC_lEEEaSI_NS4_8TiledMMAINS4_8MMA_AtomIJNS4_4SM904GMMA27MMA_64x128x32_S32S8S8_SS_TNEEEENS4_6LayoutISD_NS5_IJSC_NSA_ILi0EEESQ_EEEEENS5_IJNS4_10UnderscoreEST_ST_EEEEENS4_13SM90_TMA_LOADENS4_14ComposedLayoutINS4_7SwizzleILi3ELi4ELi3EEENS4_18smem_ptr_flag_bitsILi8EEENSP_INS5_IJNSA_ILi8EEESG_EEENS5_IJSG_SC_EEEEEEEvNS4_8identityENS4_23SM90_TMA_LOAD_MULTICASTES16_vS17_EENS_8epilogue10collective6detail29Sm90TmaWarpSpecializedAdapterINS1B_15DefaultEpilogueIaSI_SI_NS1A_6thread17LinearCombinationIaLi1EiiLNS1F_9ScaleType4KindE0ELNS_15FloatRoundStyleE2EaEENS1_15EpilogueDefaultEEEEEvvEEEEvNT_6ParamsE,"",@"SHT_CUDA_INFO"
	.sectionflags	@""
	.align	4


	//----- nvinfo : EIATTR_CUDA_API_VERSION
	.align		4
        /*0000*/ 	.byte	0x04, 0x37
        /*0002*/ 	.short	(.L_21 - .L_20)
.L_20:
        /*0004*/ 	.word	0x00000082


	//----- nvinfo : EIATTR_KPARAM_INFO
	.align		4
.L_21:
        /*0008*/ 	.byte	0x04, 0x17
        /*000a*/ 	.short	(.L_23 - .L_22)
.L_22:
        /*000c*/ 	.word	0x00000000
        /*0010*/ 	.short	0x0000
        /*0012*/ 	.short	0x0070
        /*0014*/ 	.byte	0x00, 0xf0, 0x01, 0x10


	//----- nvinfo : EIATTR_SPARSE_MMA_MASK
	.align		4
.L_23:
        /*0018*/ 	.byte	0x03, 0x50
        /*001a*/ 	.short	0x0000


	//----- nvinfo : EIATTR_MAXREG_COUNT
	.align		4
        /*001c*/ 	.byte	0x03, 0x1b
        /*001e*/ 	.short	0x00a8


	//----- nvinfo : EIATTR_NUM_BARRIERS
	.align		4
        /*0020*/ 	.byte	0x02, 0x4c
        /*0022*/ 	.byte	0x01
	.zero		1


	//----- nvinfo : EIATTR_EXTERNS
	.align		4
        /*0024*/ 	.byte	0x04, 0x0f
        /*0026*/ 	.short	(.L_25 - .L_24)


	//   ....[0]....
	.align		4
.L_24:
        /*0028*/ 	.word	index@(__assertfail)


	//----- nvinfo : EIATTR_MERCURY_ISA_VERSION
	.align		4
.L_25:
        /*002c*/ 	.byte	0x03, 0x5f
        /*002e*/ 	.short	0x0101


	//----- nvinfo : EIATTR_INT_WARP_WIDE_INSTR_OFFSETS
	.align		4
        /*0030*/ 	.byte	0x04, 0x31
        /*0032*/ 	.short	(.L_27 - .L_26)


	//   ....[0]....
.L_26:
        /*0034*/ 	.word	0x000004f0


	//   ....[1]....
        /*0038*/ 	.word	0x00000520


	//   ....[2]....
        /*003c*/ 	.word	0x000006e0


	//----- nvinfo : EIATTR_COOP_GROUP_MASK_REGIDS
	.align		4
.L_27:
        /*0040*/ 	.byte	0x04, 0x29
        /*0042*/ 	.short	(.L_29 - .L_28)


	//   ....[0]....
.L_28:
        /*0044*/ 	.word	0xffffffff


	//   ....[1]....
        /*0048*/ 	.word	0xffffffff


	//   ....[2]....
        /*004c*/ 	.word	0xffffffff


	//   ....[3]....
        /*0050*/ 	.word	0xffffffff


	//   ....[4]....
        /*0054*/ 	.word	0xffffffff


	//   ....[5]....
        /*0058*/ 	.word	0xffffffff


	//----- nvinfo : EIATTR_COOP_GROUP_INSTR_OFFSETS
	.align		4
.L_29:
        /*005c*/ 	.byte	0x04, 0x28
        /*005e*/ 	.short	(.L_31 - .L_30)


	//   ....[0]....
.L_30:
        /*0060*/ 	.word	0x00000060


	//   ....[1]....
        /*0064*/ 	.word	0x00000070


	//   ....[2]....
        /*0068*/ 	.word	0x00000130


	//   ....[3]....
        /*006c*/ 	.word	0x00000330


	//   ....[4]....
        /*0070*/ 	.word	0x00000860


	//   ....[5]....
        /*0074*/ 	.word	0x000014b0


	//----- nvinfo : EIATTR_REG_RECONFIG
	.align		4
.L_31:
        /*0078*/ 	.byte	0x01, 0x54
	.zero		2


	//----- nvinfo : EIATTR_SYSCALL_OFFSETS
	.align		4
        /*007c*/ 	.byte	0x04, 0x46
        /*007e*/ 	.short	(.L_33 - .L_32)


	//   ....[0]....
.L_32:
        /*0080*/ 	.word	0x000016a0


	//----- nvinfo : EIATTR_MBARRIER_INSTR_OFFSETS
	.align		4
.L_33:
        /*0084*/ 	.byte	0x04, 0x39
        /*0086*/ 	.short	(.L_35 - .L_34)


	//   ....[0]....
.L_34:
        /*0088*/ 	.word	0x00000230
        /*008c*/ 	.word	0x000000ff
        /*0090*/ 	.word	0x00000000
        /*0094*/ 	.short	0x0100
        /*0096*/ 	.byte	0x08
	.zero		1


	//   ....[1]....
        /*0098*/ 	.word	0x00000240
        /*009c*/ 	.word	0x000000ff
        /*00a0*/ 	.word	0x00000038
        /*00a4*/ 	.short	0x0100
        /*00a6*/ 	.byte	0x08
	.zero		1


	//   ....[2]....
        /*00a8*/ 	.word	0x00000250
        /*00ac*/ 	.word	0x000000ff
        /*00b0*/ 	.word	0x00000008
        /*00b4*/ 	.short	0x0100
        /*00b6*/ 	.byte	0x08
	.zero		1


	//   ....[3]....
        /*00b8*/ 	.word	0x00000260
        /*00bc*/ 	.word	0x000000ff
        /*00c0*/ 	.word	0x00000040
        /*00c4*/ 	.short	0x0100
        /*00c6*/ 	.byte	0x08
	.zero		1


	//   ....[4]....
        /*00c8*/ 	.word	0x00000270
        /*00cc*/ 	.word	0x000000ff
        /*00d0*/ 	.word	0x00000010
        /*00d4*/ 	.short	0x0100
        /*00d6*/ 	.byte	0x08
	.zero		1


	//   ....[5]....
        /*00d8*/ 	.word	0x00000280
        /*00dc*/ 	.word	0x000000ff
        /*00e0*/ 	.word	0x00000048
        /*00e4*/ 	.short	0x0100
        /*00e6*/ 	.byte	0x08
	.zero		1


	//   ....[6]....
        /*00e8*/ 	.word	0x00000290
        /*00ec*/ 	.word	0x000000ff
        /*00f0*/ 	.word	0x00000018
        /*00f4*/ 	.short	0x0100
        /*00f6*/ 	.byte	0x08
	.zero		1


	//   ....[7]....
        /*00f8*/ 	.word	0x000002a0
        /*00fc*/ 	.word	0x000000ff
        /*0100*/ 	.word	0x00000050
        /*0104*/ 	.short	0x0100
        /*0106*/ 	.byte	0x08
	.zero		1


	//   ....[8]....
        /*0108*/ 	.word	0x000002b0
        /*010c*/ 	.word	0x000000ff
        /*0110*/ 	.word	0x00000020
        /*0114*/ 	.short	0x0100
        /*0116*/ 	.byte	0x08
	.zero		1


	//   ....[9]....
        /*0118*/ 	.word	0x000002c0
        /*011c*/ 	.word	0x000000ff
        /*0120*/ 	.word	0x00000058
        /*0124*/ 	.short	0x0100
        /*0126*/ 	.byte	0x08
	.zero		1


	//   ....[10]....
        /*0128*/ 	.word	0x000002d0
        /*012c*/ 	.word	0x000000ff
        /*0130*/ 	.word	0x00000028
        /*0134*/ 	.short	0x0100
        /*0136*/ 	.byte	0x08
	.zero		1


	//   ....[11]....
        /*0138*/ 	.word	0x000002e0
        /*013c*/ 	.word	0x000000ff
        /*0140*/ 	.word	0x00000060
        /*0144*/ 	.short	0x0100
        /*0146*/ 	.byte	0x08
	.zero		1


	//   ....[12]....
        /*0148*/ 	.word	0x000002f0
        /*014c*/ 	.word	0x000000ff
        /*0150*/ 	.word	0x00000030
        /*0154*/ 	.short	0x0100
        /*0156*/ 	.byte	0x08
	.zero		1


	//   ....[13]....
        /*0158*/ 	.word	0x00000300
        /*015c*/ 	.word	0x000000ff
        /*0160*/ 	.word	0x00000068
        /*0164*/ 	.short	0x0100
        /*0166*/ 	.byte	0x08
	.zero		1


	//   ....[14]....
        /*0168*/ 	.word	0x00000770
        /*016c*/ 	.word	0x000000ff
        /*0170*/ 	.word	0x00000080
        /*0174*/ 	.short	0x0100
        /*0176*/ 	.byte	0x06
	.zero		1


	//   ....[15]....
        /*0178*/ 	.word	0x00000800
        /*017c*/ 	.word	0x000000ff
        /*0180*/ 	.word	0x00000088
        /*0184*/ 	.short	0x0100
        /*0186*/ 	.byte	0x06
	.zero		1


	//   ....[16]....
        /*0188*/ 	.word	0x00001770
        /*018c*/ 	.word	0x00000003
        /*0190*/ 	.word	0x00000000
        /*0194*/ 	.short	0x010a
        /*0196*/ 	.byte	0x3f
	.zero		1


	//   ....[17]....
        /*0198*/ 	.word	0x000017d0
        /*019c*/ 	.word	0x00000003
        /*01a0*/ 	.word	0x00000000
        /*01a4*/ 	.short	0x010a
        /*01a6*/ 	.byte	0x3f
	.zero		1


	//   ....[18]....
        /*01a8*/ 	.word	0x00001b50
        /*01ac*/ 	.word	0x00000005
        /*01b0*/ 	.word	0x00000000
        /*01b4*/ 	.short	0x010a
        /*01b6*/ 	.byte	0x3f
	.zero		1


	//   ....[19]....
        /*01b8*/ 	.word	0x00001b90
        /*01bc*/ 	.word	0x00000005
        /*01c0*/ 	.word	0x00000000
        /*01c4*/ 	.short	0x010a
        /*01c6*/ 	.byte	0x3f
	.zero		1


	//   ....[20]....
        /*01c8*/ 	.word	0x00001df0
        /*01cc*/ 	.word	0x00000004
        /*01d0*/ 	.word	0x00000000
        /*01d4*/ 	.short	0x0101
        /*01d6*/ 	.byte	0x3f
	.zero		1


	//   ....[21]....
        /*01d8*/ 	.word	0x00002010
        /*01dc*/ 	.word	0x00000000
        /*01e0*/ 	.word	0x00000000
        /*01e4*/ 	.short	0x0101
        /*01e6*/ 	.byte	0x3f
	.zero		1


	//   ....[22]....
        /*01e8*/ 	.word	0x00006370
        /*01ec*/ 	.word	0x00000017
        /*01f0*/ 	.word	0x00000038
        /*01f4*/ 	.short	0x010a
        /*01f6*/ 	.byte	0x3f
	.zero		1


	//   ....[23]....
        /*01f8*/ 	.word	0x00006760
        /*01fc*/ 	.word	0x00000006
        /*0200*/ 	.word	0x00000088
        /*0204*/ 	.short	0x0101
        /*0206*/ 	.byte	0x3f
	.zero		1


	//   ....[24]....
        /*0208*/ 	.word	0x00006e60
        /*020c*/ 	.word	0x00000007
        /*0210*/ 	.word	0x00000000
        /*0214*/ 	.short	0x010a
        /*0216*/ 	.byte	0x3f
	.zero		1


	//   ....[25]....
        /*0218*/ 	.word	0x00006ee0
        /*021c*/ 	.word	0x00000006
        /*0220*/ 	.word	0x00000000
        /*0224*/ 	.short	0x010a
        /*0226*/ 	.byte	0x3f
	.zero		1


	//   ....[26]....
        /*0228*/ 	.word	0x00006f70
        /*022c*/ 	.word	0x00000007
        /*0230*/ 	.word	0x00000000
        /*0234*/ 	.short	0x010a
        /*0236*/ 	.byte	0x3f
	.zero		1


	//   ....[27]....
        /*0238*/ 	.word	0x00007000
        /*023c*/ 	.word	0x00000006
        /*0240*/ 	.word	0x00000000
        /*0244*/ 	.short	0x010a
        /*0246*/ 	.byte	0x3f
	.zero		1


	//   ....[28]....
        /*0248*/ 	.word	0x00007090
        /*024c*/ 	.word	0x00000007
        /*0250*/ 	.word	0x00000000
        /*0254*/ 	.short	0x010a
        /*0256*/ 	.byte	0x3f
	.zero		1


	//   ....[29]....
        /*0258*/ 	.word	0x00007120
        /*025c*/ 	.word	0x00000006
        /*0260*/ 	.word	0x00000000
        /*0264*/ 	.short	0x010a
        /*0266*/ 	.byte	0x3f
	.zero		1


	//   ....[30]....
        /*0268*/ 	.word	0x000071b0
        /*026c*/ 	.word	0x00000005
        /*0270*/ 	.word	0x00000000
        /*0274*/ 	.short	0x010a
        /*0276*/ 	.byte	0x3f
	.zero		1


	//   ....[31]....
        /*0278*/ 	.word	0x00007210
        /*027c*/ 	.word	0x00000003
        /*0280*/ 	.word	0x00000000
        /*0284*/ 	.short	0x010a
        /*0286*/ 	.byte	0x3f
	.zero		1


	//   ....[32]....
        /*0288*/ 	.word	0x00007260
        /*028c*/ 	.word	0x00000005
        /*0290*/ 	.word	0x00000000
        /*0294*/ 	.short	0x010a
        /*0296*/ 	.byte	0x3f
	.zero		1


	//   ....[33]....
        /*0298*/ 	.word	0x00007330
        /*029c*/ 	.word	0x00000017
        /*02a0*/ 	.word	0x00000038
        /*02a4*/ 	.short	0x010a
        /*02a6*/ 	.byte	0x3f
	.zero		1


	//   ....[34]....
        /*02a8*/ 	.word	0x00007400
        /*02ac*/ 	.word	0x00000007
        /*02b0*/ 	.word	0x00000000
        /*02b4*/ 	.short	0x010a
        /*02b6*/ 	.byte	0x3f
	.zero		1


	//   ....[35]....
        /*02b8*/ 	.word	0x00007450
        /*02bc*/ 	.word	0x00000006
        /*02c0*/ 	.word	0x00000000
        /*02c4*/ 	.short	0x010a
        /*02c6*/ 	.byte	0x3f
	.zero		1


	//   ....[36]....
        /*02c8*/ 	.word	0x000074a0
        /*02cc*/ 	.word	0x00000007
        /*02d0*/ 	.word	0x00000000
        /*02d4*/ 	.short	0x010a
        /*02d6*/ 	.byte	0x3f
	.zero		1


	//   ....[37]....
        /*02d8*/ 	.word	0x000074f0
        /*02dc*/ 	.word	0x00000006
        /*02e0*/ 	.word	0x00000000
        /*02e4*/ 	.short	0x010a
        /*02e6*/ 	.byte	0x3f
	.zero		1


	//   ....[38]....
        /*02e8*/ 	.word	0x00007540
        /*02ec*/ 	.word	0x00000007
        /*02f0*/ 	.word	0x00000000
        /*02f4*/ 	.short	0x010a
        /*02f6*/ 	.byte	0x3f
	.zero		1


	//   ....[39]....
        /*02f8*/ 	.word	0x00007590
        /*02fc*/ 	.word	0x00000006
        /*0300*/ 	.word	0x00000000
        /*0304*/ 	.short	0x010a
        /*0306*/ 	.byte	0x3f
	.zero		1


	//----- nvinfo : EIATTR_NUM_MBARRIERS
	.align		4
.L_35:
        /*0308*/ 	.byte	0x03, 0x38
        /*030a*/ 	.short	0x0010


	//----- nvinfo : EIATTR_EXIT_INSTR_OFFSETS
	.align		4
        /*030c*/ 	.byte	0x04, 0x1c
        /*030e*/ 	.short	(.L_37 - .L_36)


	//   ....[0]....
.L_36:
        /*0310*/ 	.word	0x00000a30


	//   ....[1]....
        /*0314*/ 	.word	0x00001250


	//   ....[2]....
        /*0318*/ 	.word	0x00005ae0


	//   ....[3]....
        /*031c*/ 	.word	0x00006040


	//   ....[4]....
        /*0320*/ 	.word	0x00007200


	//----- nvinfo : EIATTR_MAX_THREADS
	.align		4
.L_37:
        /*0324*/ 	.byte	0x04, 0x05
        /*0326*/ 	.short	(.L_39 - .L_38)
.L_38:
        /*0328*/ 	.word	0x00000180
        /*032c*/ 	.word	0x00000001
        /*0330*/ 	.word	0x00000001


	//----- nvinfo : EIATTR_CRS_STACK_SIZE
	.align		4
.L_39:
        /*0334*/ 	.byte	0x04, 0x1e
        /*0336*/ 	.short	(.L_41 - .L_40)
.L_40:
        /*0338*/ 	.word	0x00000000


	//----- nvinfo : EIATTR_CBANK_PARAM_SIZE
	.align		4
.L_41:
        /*033c*/ 	.byte	0x03, 0x19
        /*033e*/ 	.short	0x0470


	//----- nvinfo : EIATTR_PARAM_CBANK
	.align		4
        /*0340*/ 	.byte	0x04, 0x0a
        /*0342*/ 	.short	(.L_43 - .L_42)
	.align		4
.L_42:
        /*0344*/ 	.word	index@(.nv.constant0._ZN7cutlass13device_kernelINS_4gemm6kernel13GemmUniversalIN4cute5tupleIJiiiiEEENS1_10collective13CollectiveMmaINS1_34MainloopSm90TmaGmmaWarpSpecializedILi7ENS5_IJNS4_1CILi2EEENSA_ILi1EEESC_EEENS1_35KernelTmaWarpSpecializedCooperativeEEENS5_IJNSA_ILi128EEESG_SG_EEEaNS5_IJlSC_lEEEaSI_NS4_8TiledMMAINS4_8MMA_AtomIJNS4_4SM904GMMA27MMA_64x128x32_S32S8S8_SS_TNEEEENS4_6LayoutISD_NS5_IJSC_NSA_ILi0EEESQ_EEEEENS5_IJNS4_10UnderscoreEST_ST_EEEEENS4_13SM90_TMA_LOADENS4_14ComposedLayoutINS4_7SwizzleILi3ELi4ELi3EEENS4_18smem_ptr_flag_bitsILi8EEENSP_INS5_IJNSA_ILi8EEESG_EEENS5_IJSG_SC_EEEEEEEvNS4_8identityENS4_23SM90_TMA_LOAD_MULTICASTES16_vS17_EENS_8epilogue10collective6detail29Sm90TmaWarpSpecializedAdapterINS1B_15DefaultEpilogueIaSI_SI_NS1A_6thread17LinearCombinationIaLi1EiiLNS1F_9ScaleType4KindE0ELNS_15FloatRoundStyleE2EaEENS1_15EpilogueDefaultEEEEEvvEEEEvNT_6ParamsE)
        /*0348*/ 	.short	0x0210
        /*034a*/ 	.short	0x0470


	//----- nvinfo : EIATTR_SW_WAR
	.align		4
.L_43:
        /*034c*/ 	.byte	0x04, 0x36
        /*034e*/ 	.short	(.L_45 - .L_44)
.L_44:
        /*0350*/ 	.word	0x00000008
.L_45:


//--------------------- .nv.callgraph             --------------------------
	.section	.nv.callgraph,"",@"SHT_CUDA_CALLGRAPH"
	.align	4
	.sectionentsize	8
	.align		4
        /*0000*/ 	.word	0x00000000
	.align		4
        /*0004*/ 	.word	0xffffffff
	.align		4
        /*0008*/ 	.word	index@(_ZN7cutlass13device_kernelINS_4gemm6kernel13GemmUniversalIN4cute5tupleIJiiiiEEENS1_10collective13CollectiveMmaINS1_34MainloopSm90TmaGmmaWarpSpecializedILi7ENS5_IJNS4_1CILi2EEENSA_ILi1EEESC_EEENS1_35KernelTmaWarpSpecializedCooperativeEEENS5_IJNSA_ILi128EEESG_SG_EEEaNS5_IJlSC_lEEEaSI_NS4_8TiledMMAINS4_8MMA_AtomIJNS4_4SM904GMMA27MMA_64x128x32_S32S8S8_SS_TNEEEENS4_6LayoutISD_NS5_IJSC_NSA_ILi0EEESQ_EEEEENS5_IJNS4_10UnderscoreEST_ST_EEEEENS4_13SM90_TMA_LOADENS4_14ComposedLayoutINS4_7SwizzleILi3ELi4ELi3EEENS4_18smem_ptr_flag_bitsILi8EEENSP_INS5_IJNSA_ILi8EEESG_EEENS5_IJSG_SC_EEEEEEEvNS4_8identityENS4_23SM90_TMA_LOAD_MULTICASTES16_vS17_EENS_8epilogue10collective6detail29Sm90TmaWarpSpecializedAdapterINS1B_15DefaultEpilogueIaSI_SI_NS1A_6thread17LinearCombinationIaLi1EiiLNS1F_9ScaleType4KindE0ELNS_15FloatRoundStyleE2EaEENS1_15EpilogueDefaultEEEEEvvEEEEvNT_6ParamsE)
	.align		4
        /*000c*/ 	.word	index@(__assertfail)
	.align		4
        /*0010*/ 	.word	0x00000000
	.align		4
        /*0014*/ 	.word	0xfffffffe
	.align		4
        /*0018*/ 	.word	0x00000000
	.align		4
        /*001c*/ 	.word	0xfffffffd
	.align		4
        /*0020*/ 	.word	0x00000000
	.align		4
        /*0024*/ 	.word	0xfffffffc


//--------------------- .nv.constant4             --------------------------
	.section	.nv.constant4,"a",@progbits
	.align	8
	.align		8
.nv.constant4:
        /*0000*/ 	.dword	__assertfail
	.align		8
        /*0008*/ 	.dword	__unnamed_1
	.align		8
        /*0010*/ 	.dword	_ZN39_INTERNAL_9f0f1908_4_k_cu_b9990b34_86784cuda3std3__45__cpo5beginE
	.align		8
        /*0018*/ 	.dword	_ZN39_INTERNAL_9f0f1908_4_k_cu_b9990b34_86784cuda3std3__45__cpo3endE
	.align		8
        /*0020*/ 	.dword	_ZN39_INTERNAL_9f0f1908_4_k_cu_b9990b34_86784cuda3std3__45__cpo6cbeginE
	.align		8
        /*0028*/ 	.dword	_ZN39_INTERNAL_9f0f1908_4_k_cu_b9990b34_86784cuda3std3__45__cpo4cendE
	.align		8
        /*0030*/ 	.dword	_ZN39_INTERNAL_9f0f1908_4_k_cu_b9990b34_86784cuda3std3__441_GLOBAL__N__9f0f1908_4_k_cu_b9990b34_86786ignoreE
	.align		8
        /*0038*/ 	.dword	_ZN39_INTERNAL_9f0f1908_4_k_cu_b9990b34_86784cuda3std3__419piecewise_constructE
	.align		8
        /*0040*/ 	.dword	_ZN39_INTERNAL_9f0f1908_4_k_cu_b9990b34_86784cuda3std3__48in_placeE
	.align		8
        /*0048*/ 	.dword	_ZN39_INTERNAL_9f0f1908_4_k_cu_b9990b34_86784cuda3std6ranges3__45__cpo4swapE
	.align		8
        /*0050*/ 	.dword	_ZN39_INTERNAL_9f0f1908_4_k_cu_b9990b34_86784cuda3std6ranges3__45__cpo9iter_moveE
	.align		8
        /*0058*/ 	.dword	_ZN39_INTERNAL_9f0f1908_4_k_cu_b9990b34_86784cute7productE
	.align		8
        /*0060*/ 	.dword	_ZN39_INTERNAL_9f0f1908_4_k_cu_b9990b34_86784cute1_E
	.align		8
        /*0068*/ 	.dword	$str$22
	.align		8
        /*0070*/ 	.dword	$str$23


//--------------------- .text._ZN7cutlass13device_kernelINS_4gemm6kernel13GemmUniversalIN4cute5tupleIJiiiiEEENS1_10collective13CollectiveMmaINS1_34MainloopSm90TmaGmmaWarpSpecializedILi7ENS5_IJNS4_1CILi2EEENSA_ILi1EEESC_EEENS1_35KernelTmaWarpSpecializedCooperativeEEENS5_IJNSA_ILi128EEESG_SG_EEEaNS5_IJlSC_lEEEaSI_NS4_8TiledMMAINS4_8MMA_AtomIJNS4_4SM904GMMA27MMA_64x128x32_S32S8S8_SS_TNEEEENS4_6LayoutISD_NS5_IJSC_NSA_ILi0EEESQ_EEEEENS5_IJNS4_10UnderscoreEST_ST_EEEEENS4_13SM90_TMA_LOADENS4_14ComposedLayoutINS4_7SwizzleILi3ELi4ELi3EEENS4_18smem_ptr_flag_bitsILi8EEENSP_INS5_IJNSA_ILi8EEESG_EEENS5_IJSG_SC_EEEEEEEvNS4_8identityENS4_23SM90_TMA_LOAD_MULTICASTES16_vS17_EENS_8epilogue10collective6detail29Sm90TmaWarpSpecializedAdapterINS1B_15DefaultEpilogueIaSI_SI_NS1A_6thread17LinearCombinationIaLi1EiiLNS1F_9ScaleType4KindE0ELNS_15FloatRoundStyleE2EaEENS1_15EpilogueDefaultEEEEEvvEEEEvNT_6ParamsE --------------------------
	.section	.text._ZN7cutlass13device_kernelINS_4gemm6kernel13GemmUniversalIN4cute5tupleIJiiiiEEENS1_10collective13CollectiveMmaINS1_34MainloopSm90TmaGmmaWarpSpecializedILi7ENS5_IJNS4_1CILi2EEENSA_ILi1EEESC_EEENS1_35KernelTmaWarpSpecializedCooperativeEEENS5_IJNSA_ILi128EEESG_SG_EEEaNS5_IJlSC_lEEEaSI_NS4_8TiledMMAINS4_8MMA_AtomIJNS4_4SM904GMMA27MMA_64x128x32_S32S8S8_SS_TNEEEENS4_6LayoutISD_NS5_IJSC_NSA_ILi0EEESQ_EEEEENS5_IJNS4_10UnderscoreEST_ST_EEEEENS4_13SM90_TMA_LOADENS4_14ComposedLayoutINS4_7SwizzleILi3ELi4ELi3EEENS4_18smem_ptr_flag_bitsILi8EEENSP_INS5_IJNSA_ILi8EEESG_EEENS5_IJSG_SC_EEEEEEEvNS4_8identityENS4_23SM90_TMA_LOAD_MULTICASTES16_vS17_EENS_8epilogue10collective6detail29Sm90TmaWarpSpecializedAdapterINS1B_15DefaultEpilogueIaSI_SI_NS1A_6thread17LinearCombinationIaLi1EiiLNS1F_9ScaleType4KindE0ELNS_15FloatRoundStyleE2EaEENS1_15EpilogueDefaultEEEEEvvEEEEvNT_6ParamsE,"ax",@progbits
	.align	128
.text._ZN7cutlass13device_kernelINS_4gemm6kernel13GemmUniversalIN4cute5tupleIJiiiiEEENS1_10collective13CollectiveMmaINS1_34MainloopSm90TmaGmmaWarpSpecializedILi7ENS5_IJNS4_1CILi2EEENSA_ILi1EEESC_EEENS1_35KernelTmaWarpSpecializedCooperativeEEENS5_IJNSA_ILi128EEESG_SG_EEEaNS5_IJlSC_lEEEaSI_NS4_8TiledMMAINS4_8MMA_AtomIJNS4_4SM904GMMA27MMA_64x128x32_S32S8S8_SS_TNEEEENS4_6LayoutISD_NS5_IJSC_NSA_ILi0EEESQ_EEEEENS5_IJNS4_10UnderscoreEST_ST_EEEEENS4_13SM90_TMA_LOADENS4_14ComposedLayoutINS4_7SwizzleILi3ELi4ELi3EEENS4_18smem_ptr_flag_bitsILi8EEENSP_INS5_IJNSA_ILi8EEESG_EEENS5_IJSG_SC_EEEEEEEvNS4_8identityENS4_23SM90_TMA_LOAD_MULTICASTES16_vS17_EENS_8epilogue10collective6detail29Sm90TmaWarpSpecializedAdapterINS1B_15DefaultEpilogueIaSI_SI_NS1A_6thread17LinearCombinationIaLi1EiiLNS1F_9ScaleType4KindE0ELNS_15FloatRoundStyleE2EaEENS1_15EpilogueDefaultEEEEEvvEEEEvNT_6ParamsE:
        .type           _ZN7cutlass13device_kernelINS_4gemm6kernel13GemmUniversalIN4cute5tupleIJiiiiEEENS1_10collective13CollectiveMmaINS1_34MainloopSm90TmaGmmaWarpSpecializedILi7ENS5_IJNS4_1CILi2EEENSA_ILi1EEESC_EEENS1_35KernelTmaWarpSpecializedCooperativeEEENS5_IJNSA_ILi128EEESG_SG_EEEaNS5_IJlSC_lEEEaSI_NS4_8TiledMMAINS4_8MMA_AtomIJNS4_4SM904GMMA27MMA_64x128x32_S32S8S8_SS_TNEEEENS4_6LayoutISD_NS5_IJSC_NSA_ILi0EEESQ_EEEEENS5_IJNS4_10UnderscoreEST_ST_EEEEENS4_13SM90_TMA_LOADENS4_14ComposedLayoutINS4_7SwizzleILi3ELi4ELi3EEENS4_18smem_ptr_flag_bitsILi8EEENSP_INS5_IJNSA_ILi8EEESG_EEENS5_IJSG_SC_EEEEEEEvNS4_8identityENS4_23SM90_TMA_LOAD_MULTICASTES16_vS17_EENS_8epilogue10collective6detail29Sm90TmaWarpSpecializedAdapterINS1B_15DefaultEpilogueIaSI_SI_NS1A_6thread17LinearCombinationIaLi1EiiLNS1F_9ScaleType4KindE0ELNS_15FloatRoundStyleE2EaEENS1_15EpilogueDefaultEEEEEvvEEEEvNT_6ParamsE,@function
        .size           _ZN7cutlass13device_kernelINS_4gemm6kernel13GemmUniversalIN4cute5tupleIJiiiiEEENS1_10collective13CollectiveMmaINS1_34MainloopSm90TmaGmmaWarpSpecializedILi7ENS5_IJNS4_1CILi2EEENSA_ILi1EEESC_EEENS1_35KernelTmaWarpSpecializedCooperativeEEENS5_IJNSA_ILi128EEESG_SG_EEEaNS5_IJlSC_lEEEaSI_NS4_8TiledMMAINS4_8MMA_AtomIJNS4_4SM904GMMA27MMA_64x128x32_S32S8S8_SS_TNEEEENS4_6LayoutISD_NS5_IJSC_NSA_ILi0EEESQ_EEEEENS5_IJNS4_10UnderscoreEST_ST_EEEEENS4_13SM90_TMA_LOADENS4_14ComposedLayoutINS4_7SwizzleILi3ELi4ELi3EEENS4_18smem_ptr_flag_bitsILi8EEENSP_INS5_IJNSA_ILi8EEESG_EEENS5_IJSG_SC_EEEEEEEvNS4_8identityENS4_23SM90_TMA_LOAD_MULTICASTES16_vS17_EENS_8epilogue10collective6detail29Sm90TmaWarpSpecializedAdapterINS1B_15DefaultEpilogueIaSI_SI_NS1A_6thread17LinearCombinationIaLi1EiiLNS1F_9ScaleType4KindE0ELNS_15FloatRoundStyleE2EaEENS1_15EpilogueDefaultEEEEEvvEEEEvNT_6ParamsE,(.L_x_209 - _ZN7cutlass13device_kernelINS_4gemm6kernel13GemmUniversalIN4cute5tupleIJiiiiEEENS1_10collective13CollectiveMmaINS1_34MainloopSm90TmaGmmaWarpSpecializedILi7ENS5_IJNS4_1CILi2EEENSA_ILi1EEESC_EEENS1_35KernelTmaWarpSpecializedCooperativeEEENS5_IJNSA_ILi128EEESG_SG_EEEaNS5_IJlSC_lEEEaSI_NS4_8TiledMMAINS4_8MMA_AtomIJNS4_4SM904GMMA27MMA_64x128x32_S32S8S8_SS_TNEEEENS4_6LayoutISD_NS5_IJSC_NSA_ILi0EEESQ_EEEEENS5_IJNS4_10UnderscoreEST_ST_EEEEENS4_13SM90_TMA_LOADENS4_14ComposedLayoutINS4_7SwizzleILi3ELi4ELi3EEENS4_18smem_ptr_flag_bitsILi8EEENSP_INS5_IJNSA_ILi8EEESG_EEENS5_IJSG_SC_EEEEEEEvNS4_8identityENS4_23SM90_TMA_LOAD_MULTICASTES16_vS17_EENS_8epilogue10collective6detail29Sm90TmaWarpSpecializedAdapterINS1B_15DefaultEpilogueIaSI_SI_NS1A_6thread17LinearCombinationIaLi1EiiLNS1F_9ScaleType4KindE0ELNS_15FloatRoundStyleE2EaEENS1_15EpilogueDefaultEEEEEvvEEEEvNT_6ParamsE)
        .other          _ZN7cutlass13device_kernelINS_4gemm6kernel13GemmUniversalIN4cute5tupleIJiiiiEEENS1_10collective13CollectiveMmaINS1_34MainloopSm90TmaGmmaWarpSpecializedILi7ENS5_IJNS4_1CILi2EEENSA_ILi1EEESC_EEENS1_35KernelTmaWarpSpecializedCooperativeEEENS5_IJNSA_ILi128EEESG_SG_EEEaNS5_IJlSC_lEEEaSI_NS4_8TiledMMAINS4_8MMA_AtomIJNS4_4SM904GMMA27MMA_64x128x32_S32S8S8_SS_TNEEEENS4_6LayoutISD_NS5_IJSC_NSA_ILi0EEESQ_EEEEENS5_IJNS4_10UnderscoreEST_ST_EEEEENS4_13SM90_TMA_LOADENS4_14ComposedLayoutINS4_7SwizzleILi3ELi4ELi3EEENS4_18smem_ptr_flag_bitsILi8EEENSP_INS5_IJNSA_ILi8EEESG_EEENS5_IJSG_SC_EEEEEEEvNS4_8identityENS4_23SM90_TMA_LOAD_MULTICASTES16_vS17_EENS_8epilogue10collective6detail29Sm90TmaWarpSpecializedAdapterINS1B_15DefaultEpilogueIaSI_SI_NS1A_6thread17LinearCombinationIaLi1EiiLNS1F_9ScaleType4KindE0ELNS_15FloatRoundStyleE2EaEENS1_15EpilogueDefaultEEEEEvvEEEEvNT_6ParamsE,@"STO_CUDA_ENTRY STV_DEFAULT"
_ZN7cutlass13device_kernelINS_4gemm6kernel13GemmUniversalIN4cute5tupleIJiiiiEEENS1_10collective13CollectiveMmaINS1_34MainloopSm90TmaGmmaWarpSpecializedILi7ENS5_IJNS4_1CILi2EEENSA_ILi1EEESC_EEENS1_35KernelTmaWarpSpecializedCooperativeEEENS5_IJNSA_ILi128EEESG_SG_EEEaNS5_IJlSC_lEEEaSI_NS4_8TiledMMAINS4_8MMA_AtomIJNS4_4SM904GMMA27MMA_64x128x32_S32S8S8_SS_TNEEEENS4_6LayoutISD_NS5_IJSC_NSA_ILi0EEESQ_EEEEENS5_IJNS4_10UnderscoreEST_ST_EEEEENS4_13SM90_TMA_LOADENS4_14ComposedLayoutINS4_7SwizzleILi3ELi4ELi3EEENS4_18smem_ptr_flag_bitsILi8EEENSP_INS5_IJNSA_ILi8EEESG_EEENS5_IJSG_SC_EEEEEEEvNS4_8identityENS4_23SM90_TMA_LOAD_MULTICASTES16_vS17_EENS_8epilogue10collective6detail29Sm90TmaWarpSpecializedAdapterINS1B_15DefaultEpilogueIaSI_SI_NS1A_6thread17LinearCombinationIaLi1EiiLNS1F_9ScaleType4KindE0ELNS_15FloatRoundStyleE2EaEENS1_15EpilogueDefaultEEEEEvvEEEEvNT_6ParamsE:
[----:B------:R-:W0:Y:S01]  /*0000*/  LDC R1, c[0x0][0x28] ;  /* 0x00000a00ff017b82 */ /* 0x000e220000000800 */
[----:B------:R-:W1:Y:S01]  /*0010*/  S2R R94, SR_TID.X ;  /* 0x00000000005e7919 */ /* 0x000e620000002100 */
[----:B------:R-:W-:Y:S01]  /*0020*/  ELECT P0, URZ, PT ;  /* 0x00000000003f782f */ /* 0x000fe20003800000 */
[----:B------:R-:W-:Y:S01]  /*0030*/  BSSY B0, `(.L_x_0) ;  /* 0x000000f000007945 */ /* 0x000fe20003800000 */
[--C-:B-1----:R-:W-:Y:S02]  /*0040*/  SHF.R.U32.HI R0, RZ, 0x5, R94.reuse ;  /* 0x00000005ff007819 */ /* 0x102fe4000001165e */
[----:B------:R-:W-:-:S03]  /*0050*/  SHF.R.U32.HI R7, RZ, 0x7, R94 ;  /* 0x00000007ff077819 */ /* 0x000fc6000001165e */
[----:B------:R-:W1:Y:S04]  /*0060*/  SHFL.IDX PT, R3, R0, RZ, 0x1f ;  /* 0x00001fff00037589 */ /* 0x000e6800000e0000 */
[----:B------:R2:W3:Y:S01]  /*0070*/  SHFL.IDX PT, R2, R7, RZ, 0x1f ;  /* 0x00001fff07027589 */ /* 0x0004e200000e0000 */
[----:B-1----:R-:W-:-:S13]  /*0080*/  ISETP.NE.OR P0, PT, R3, RZ, !P0 ;  /* 0x000000ff0300720c */ /* 0x002fda0004705670 */
[----:B0-23--:R-:W-:Y:S05]  /*0090*/  @P0 BRA `(.L_x_1) ;  /* 0x0000000000200947 */ /* 0x00dfea0003800000 */
[----:B------:R-:W-:Y:S02]  /*00a0*/  ULDC.64 UR4, c[0x0][0x198] ;  /* 0x0000660000047ab9 */ /* 0x000fe40000000a00 */
[----:B------:R-:W-:Y:S02]  /*00b0*/  UIADD3 UR6, UP0, UR4, 0xf0, URZ ;  /* 0x000000f004067890 */ /* 0x000fe4000ff1e03f */
[----:B------:R-:W-:Y:S02]  /*00c0*/  UIADD3 UR4, UP1, UR4, 0x1f0, URZ ;  /* 0x000001f004047890 */ /* 0x000fe4000ff3e03f */
[----:B------:R-:W-:Y:S02]  /*00d0*/  UIADD3.X UR7, URZ, UR5, URZ, UP0, !UPT ;  /* 0x000000053f077290 */ /* 0x000fe400087fe43f */
[----:B------:R-:W-:-:S07]  /*00e0*/  UIADD3.X UR5, URZ, UR5, URZ, UP1, !UPT ;  /* 0x000000053f057290 */ /* 0x000fce0008ffe43f */
[----:B------:R0:W-:Y:S02]  /*00f0*/  UTMACCTL.PF [UR6] ;  /* 0x00000000060079b9 */ /* 0x0001e40008040000 */
[----:B------:R0:W-:Y:S02]  /*0100*/  UTMACCTL.PF [UR4] ;  /* 0x00000000040079b9 */ /* 0x0001e40008040000 */
[----:B0-----:R-:W-:Y:S01]  /*0110*/  NOP ;  /* 0x0000000000007918 */ /* 0x001fe20000000000 */
.L_x_1:
[----:B------:R-:W-:Y:S05]  /*0120*/  BSYNC B0 ;  /* 0x0000000000007941 */ /* 0x000fea0003800000 */
.L_x_0:
[----:B------:R-:W0:Y:S02]  /*0130*/  SHFL.IDX PT, R5, R0, RZ, 0x1f ;  /* 0x00001fff00057589 */ /* 0x000e2400000e0000 */
[----:B0-----:R-:W-:-:S13]  /*0140*/  ISETP.NE.AND P0, PT, R5, RZ, PT ;  /* 0x000000ff0500720c */ /* 0x001fda0003f05270 */
[----:B------:R-:W-:Y:S05]  /*0150*/  @P0 BRA `(.L_x_2) ;  /* 0x0000000000700947 */ /* 0x000fea0003800000 */
[----:B------:R-:W0:Y:S01]  /*0160*/  S2UR UR8, SR_CgaCtaId ;  /* 0x00000000000879c3 */ /* 0x000e220000008800 */
[----:B------:R-:W-:Y:S01]  /*0170*/  UMOV UR4, 0x400 ;  /* 0x0000040000047882 */ /* 0x000fe20000000000 */
[----:B------:R-:W-:Y:S01]  /*0180*/  UMOV UR5, 0x1 ;  /* 0x0000000100057882 */ /* 0x000fe20000000000 */
[----:B------:R-:W-:Y:S01]  /*0190*/  UMOV UR6, 0x4 ;  /* 0x0000000400067882 */ /* 0x000fe20000000000 */
[----:B------:R-:W-:Y:S01]  /*01a0*/  ELECT P0, URZ, PT ;  /* 0x00000000003f782f */ /* 0x000fe20003800000 */
[----:B------:R-:W-:-:S04]  /*01b0*/  UIADD3 UR6, -UR6, 0x100000, URZ ;  /* 0x0010000006067890 */ /* 0x000fc8000fffe13f */
[----:B------:R-:W-:Y:S02]  /*01c0*/  USHF.L.U32 UR7, UR6, 0xb, URZ ;  /* 0x0000000b06077899 */ /* 0x000fe4000800063f */
[----:B------:R-:W-:Y:S02]  /*01d0*/  USHF.L.U32 UR6, UR6, 0x1, URZ ;  /* 0x0000000106067899 */ /* 0x000fe4000800063f */
[----:B0-----:R-:W-:Y:S02]  /*01e0*/  ULEA UR8, UR8, UR4, 0x18 ;  /* 0x0000000408087291 */ /* 0x001fe4000f8ec03f */
[----:B------:R-:W-:-:S04]  /*01f0*/  UIADD3 UR4, -UR5, 0x100000, URZ ;  /* 0x0010000005047890 */ /* 0x000fc8000fffe13f */
[----:B------:R-:W-:Y:S02]  /*0200*/  USHF.L.U32 UR5, UR4, 0xb, URZ ;  /* 0x0000000b04057899 */ /* 0x000fe4000800063f */
[----:B------:R-:W-:Y:S01]  /*0210*/  USHF.L.U32 UR4, UR4, 0x1, URZ ;  /* 0x0000000104047899 */ /* 0x000fe2000800063f */
[----:B------:R-:W0:Y:S11]  /*0220*/  FENCE.VIEW.ASYNC.S ;  /* 0x00000000000073c6 */ /* 0x000e360000000000 */
[----:B0-----:R0:W1:Y:S01]  /*0230*/  SYNCS.EXCH.64 URZ, [UR8], UR4 ;  /* 0x00000004083f75b2 */ /* 0x0010620008000100 */
[----:B------:R0:W2:Y:S01]  /*0240*/  SYNCS.EXCH.64 URZ, [UR8+0x38], UR6 ;  /* 0x00003806083f75b2 */ /* 0x0000a20008000100 */
[----:B------:R0:W3:Y:S01]  /*0250*/  SYNCS.EXCH.64 URZ, [UR8+0x8], UR4 ;  /* 0x00000804083f75b2 */ /* 0x0000e20008000100 */
[----:B------:R0:W4:Y:S01]  /*0260*/  SYNCS.EXCH.64 URZ, [UR8+0x40], UR6 ;  /* 0x00004006083f75b2 */ /* 0x0001220008000100 */
[----:B------:R0:W0:Y:S01]  /*0270*/  SYNCS.EXCH.64 URZ, [UR8+0x10], UR4 ;  /* 0x00001004083f75b2 */ /* 0x0000220008000100 */
        /* <DEDUP_REMOVED lines=9> */
[----:B------:R-:W-:Y:S01]  /*0310*/  NOP ;  /* 0x0000000000007918 */ /* 0x000fe20000000000 */
.L_x_2:
[----:B------:R-:W-:Y:S01]  /*0320*/  SHF.R.S32.HI R9, RZ, 0x1f, R94 ;  /* 0x0000001fff097819 */ /* 0x000fe2000001145e */
[----:B------:R-:W5:Y:S01]  /*0330*/  SHFL.IDX PT, R0, R0, RZ, 0x1f ;  /* 0x00001fff00007589 */ /* 0x000f6200000e0000 */
[----:B0-----:R-:W0:Y:S01]  /*0340*/  S2UR UR8, SR_CTAID.X ;  /* 0x00000000000879c3 */ /* 0x001e220000002500 */
[----:B------:R-:W-:Y:S02]  /*0350*/  ELECT P0, URZ, PT ;  /* 0x00000000003f782f */ /* 0x000fe40003800000 */
[----:B------:R-:W-:Y:S01]  /*0360*/  LEA.HI R9, R9, R94, RZ, 0x7 ;  /* 0x0000005e09097211 */ /* 0x000fe200078f38ff */
[----:B------:R-:W1:Y:S01]  /*0370*/  S2R R4, SR_CTAID.Y ;  /* 0x0000000000047919 */ /* 0x000e620000002600 */
[----:B------:R-:W-:Y:S01]  /*0380*/  SHF.R.S32.HI R6, RZ, 0x1f, R5 ;  /* 0x0000001fff067819 */ /* 0x000fe20000011405 */
[----:B------:R-:W-:Y:S01]  /*0390*/  ULDC UR4, c[0x0][0x150] ;  /* 0x0000540000047ab9 */ /* 0x000fe20000000800 */
[----:B------:R-:W-:Y:S01]  /*03a0*/  LOP3.LUT R9, R9, 0xffffff80, RZ, 0xc0, !PT ;  /* 0xffffff8009097812 */ /* 0x000fe200078ec0ff */
[----:B------:R-:W-:Y:S01]  /*03b0*/  NOP ;  /* 0x0000000000007918 */ /* 0x000fe20000000000 */
[----:B------:R-:W-:Y:S01]  /*03c0*/  LEA.HI R6, R6, R5, RZ, 0x2 ;  /* 0x0000000506067211 */ /* 0x000fe200078f10ff */
[----:B------:R-:W2:Y:S01]  /*03d0*/  LDC R11, c[0x0][0x144] ;  /* 0x00005100ff0b7b82 */ /* 0x000ea20000000800 */
[----:B------:R-:W-:Y:S01]  /*03e0*/  NOP ;  /* 0x0000000000007918 */ /* 0x000fe20000000000 */
[----:B------:R-:W-:Y:S01]  /*03f0*/  IMAD.IADD R8, R94, 0x1, -R9 ;  /* 0x000000015e087824 */ /* 0x000fe200078e0a09 */
[----:B------:R-:W-:Y:S01]  /*0400*/  LOP3.LUT R6, R6, 0x3ffffffc, RZ, 0xc0, !PT ;  /* 0x3ffffffc06067812 */ /* 0x000fe200078ec0ff */
[----:B------:R-:W-:Y:S01]  /*0410*/  IMAD.MOV.U32 R22, RZ, RZ, 0x1 ;  /* 0x00000001ff167424 */ /* 0x000fe200078e00ff */
[----:B------:R-:W-:-:S02]  /*0420*/  ISETP.NE.AND P3, PT, R2, RZ, PT ;  /* 0x000000ff0200720c */ /* 0x000fc40003f65270 */
[----:B------:R-:W-:Y:S01]  /*0430*/  SHF.R.S32.HI R9, RZ, 0x1f, R8 ;  /* 0x0000001fff097819 */ /* 0x000fe20000011408 */
[----:B------:R-:W-:Y:S01]  /*0440*/  IMAD.IADD R6, R5, 0x1, -R6 ;  /* 0x0000000105067824 */ /* 0x000fe200078e0a06 */
[----:B------:R-:W3:Y:S02]  /*0450*/  LDC R13, c[0x0][0x140] ;  /* 0x00005000ff0d7b82 */ /* 0x000ee40000000800 */
[----:B------:R-:W-:Y:S02]  /*0460*/  LEA.HI R9, R9, R8, RZ, 0x3 ;  /* 0x0000000809097211 */ /* 0x000fe400078f18ff */
[----:B-----5:R-:W-:Y:S02]  /*0470*/  ISETP.NE.OR P0, PT, R0, RZ, !P0 ;  /* 0x000000ff0000720c */ /* 0x020fe40004705670 */
[----:B------:R-:W-:Y:S02]  /*0480*/  SHF.R.S32.HI R0, RZ, 0x3, R9 ;  /* 0x00000003ff007819 */ /* 0x000fe40000011409 */
[----:B0-----:R-:W-:-:S02]  /*0490*/  I2FP.F32.U32 R10, UR8 ;  /* 0x00000008000a7c45 */ /* 0x001fc40008201000 */
[----:B------:R-:W-:-:S03]  /*04a0*/  SHF.R.S32.HI R9, RZ, 0x1f, R9 ;  /* 0x0000001fff097819 */ /* 0x000fc60000011409 */
[----:B------:R-:W-:Y:S01]  /*04b0*/  FMUL R10, R10, UR4 ;  /* 0x000000040a0a7c20 */ /* 0x000fe20008400000 */
[----:B------:R-:W-:Y:S01]  /*04c0*/  LEA.HI R9, R9, R0, RZ, 0x2 ;  /* 0x0000000009097211 */ /* 0x000fe200078f10ff */
[----:B------:R-:W-:Y:S01]  /*04d0*/  ULDC UR4, c[0x0][0x154] ;  /* 0x0000550000047ab9 */ /* 0x000fe20000000800 */
[----:B-1----:R-:W-:Y:S01]  /*04e0*/  I2FP.F32.U32 R12, R4 ;  /* 0x00000004000c7245 */ /* 0x002fe20000201000 */
[----:B------:R-:W-:Y:S01]  /*04f0*/  VOTEU.ALL UP0, P0 ;  /* 0x00000000003f7886 */ /* 0x000fe20000000000 */
[----:B------:R-:W-:Y:S01]  /*0500*/  LOP3.LUT R9, R9, 0xfffffffc, RZ, 0xc0, !PT ;  /* 0xfffffffc09097812 */ /* 0x000fe200078ec0ff */
[----:B------:R-:W0:Y:S01]  /*0510*/  F2I.U32.TRUNC.NTZ R10, R10 ;  /* 0x0000000a000a7305 */ /* 0x000e22000020f000 */
[----:B------:R-:W-:Y:S01]  /*0520*/  VOTEU.ALL UP1, P0 ;  /* 0x00000000003f7886 */ /* 0x000fe20000020000 */
[----:B------:R-:W-:Y:S01]  /*0530*/  FMUL R12, R12, UR4 ;  /* 0x000000040c0c7c20 */ /* 0x000fe20008400000 */
[----:B------:R-:W1:Y:S01]  /*0540*/  @!UP0 S2UR UR7, SR_CgaCtaId ;  /* 0x00000000000789c3 */ /* 0x000e620000008800 */
[----:B------:R-:W-:Y:S01]  /*0550*/  IMAD.IADD R9, R0, 0x1, -R9 ;  /* 0x0000000100097824 */ /* 0x000fe200078e0a09 */
[----:B------:R-:W-:Y:S01]  /*0560*/  SHF.R.S32.HI R0, RZ, 0x1f, R3 ;  /* 0x0000001fff007819 */ /* 0x000fe20000011403 */
[----:B------:R-:W-:Y:S01]  /*0570*/  UMOV UR4, 0x20 ;  /* 0x0000002000047882 */ /* 0x000fe20000000000 */
[----:B------:R-:W-:Y:S01]  /*0580*/  @!UP0 UMOV UR6, 0x400 ;  /* 0x0000040000068882 */ /* 0x000fe20000000000 */
[----:B------:R-:W-:Y:S01]  /*0590*/  IMAD R19, R6, 0x4, R9 ;  /* 0x0000000406137824 */ /* 0x000fe200078e0209 */
[----:B------:R-:W5:Y:S01]  /*05a0*/  F2I.U32.TRUNC.NTZ R12, R12 ;  /* 0x0000000c000c7305 */ /* 0x000f62000020f000 */
[----:B------:R-:W-:Y:S01]  /*05b0*/  LEA.HI R0, R0, R3, RZ, 0x2 ;  /* 0x0000000300007211 */ /* 0x000fe200078f10ff */
[----:B------:R-:W4:Y:S01]  /*05c0*/  LDC R9, c[0x0][0x148] ;  /* 0x00005200ff097b82 */ /* 0x000f220000000800 */
[----:B------:R-:W-:-:S04]  /*05d0*/  @!UP0 UIADD3 UR4, -UR4, 0x100000, URZ ;  /* 0x0010000004048890 */ /* 0x000fc8000fffe13f */
[----:B------:R-:W-:Y:S02]  /*05e0*/  @!UP0 USHF.L.U32 UR5, UR4, 0xb, URZ ;  /* 0x0000000b04058899 */ /* 0x000fe4000800063f */
[----:B------:R-:W-:Y:S01]  /*05f0*/  @!UP0 USHF.L.U32 UR4, UR4, 0x1, URZ ;  /* 0x0000000104048899 */ /* 0x000fe2000800063f */
[----:B------:R-:W-:Y:S01]  /*0600*/  LEA.HI R6, R19, R19, RZ, 0x1 ;  /* 0x0000001313067211 */ /* 0x000fe200078f08ff */
[----:B0-----:R-:W-:Y:S01]  /*0610*/  IMAD.MOV R14, RZ, RZ, -R10 ;  /* 0x000000ffff0e7224 */ /* 0x001fe200078e0a0a */
[----:B------:R-:W-:Y:S02]  /*0620*/  LOP3.LUT R0, R0, 0xfffffffc, RZ, 0xc0, !PT ;  /* 0xfffffffc00007812 */ /* 0x000fe400078ec0ff */
[----:B------:R-:W-:Y:S01]  /*0630*/  LOP3.LUT R10, R6, 0xfffffffe, RZ, 0xc0, !PT ;  /* 0xfffffffe060a7812 */ /* 0x000fe200078ec0ff */
[----:B--2---:R-:W-:Y:S01]  /*0640*/  IMAD R6, R11, R14, UR8 ;  /* 0x000000080b067e24 */ /* 0x004fe2000f8e020e */
[----:B---3--:R-:W-:Y:S01]  /*0650*/  ISETP.EQ.U32.AND P2, PT, R13, 0x1, PT ;  /* 0x000000010d00780c */ /* 0x008fe20003f42070 */
[----:B------:R-:W-:-:S02]  /*0660*/  IMAD.IADD R3, R3, 0x1, -R0 ;  /* 0x0000000103037824 */ /* 0x000fc400078e0a00 */
[C---:B------:R-:W-:Y:S02]  /*0670*/  IMAD.IADD R11, R19.reuse, 0x1, -R10 ;  /* 0x00000001130b7824 */ /* 0x040fe400078e0a0a */
[----:B------:R-:W-:Y:S01]  /*0680*/  IMAD.SHL.U32 R10, R19, 0x4, RZ ;  /* 0x00000004130a7824 */ /* 0x000fe200078e00ff */
[----:B------:R-:W-:Y:S01]  /*0690*/  ISETP.NE.AND P1, PT, R3, 0x3, PT ;  /* 0x000000030300780c */ /* 0x000fe20003f25270 */
[----:B-----5:R-:W-:Y:S01]  /*06a0*/  IMAD.MOV R24, RZ, RZ, -R12 ;  /* 0x000000ffff187224 */ /* 0x020fe200078e0a0c */
[----:B------:R-:W-:Y:S01]  /*06b0*/  ISETP.NE.AND P4, PT, R11, R6, PT ;  /* 0x000000060b00720c */ /* 0x000fe20003f85270 */
[----:B-1----:R-:W-:Y:S01]  /*06c0*/  @!UP0 ULEA UR6, UR7, UR6, 0x18 ;  /* 0x0000000607068291 */ /* 0x002fe2000f8ec03f */
[----:B------:R-:W-:Y:S01]  /*06d0*/  LOP3.LUT R19, R19, 0xc, R10, 0x78, !PT ;  /* 0x0000000c13137812 */ /* 0x000fe200078e780a */
[----:B------:R-:W-:Y:S01]  /*06e0*/  VOTEU.ALL UP0, P0 ;  /* 0x00000000003f7886 */ /* 0x000fe20000000000 */
[----:B------:R-:W-:Y:S01]  /*06f0*/  LOP3.LUT P0, RZ, R8, 0x7, RZ, 0xc0, !PT ;  /* 0x0000000708ff7812 */ /* 0x000fe2000780c0ff */
[----:B------:R-:W-:Y:S01]  /*0700*/  VIADD R8, R2, 0xffffffff ;  /* 0xffffffff02087836 */ /* 0x000fe20000000000 */
[----:B------:R-:W-:Y:S01]  /*0710*/  ISETP.EQ.OR P1, PT, R3, RZ, !P1 ;  /* 0x000000ff0300720c */ /* 0x000fe20004f22670 */
[----:B----4-:R-:W-:Y:S01]  /*0720*/  IMAD R11, R9, R24, R4 ;  /* 0x00000018090b7224 */ /* 0x010fe200078e0204 */
[----:B------:R-:W-:-:S02]  /*0730*/  ISETP.LT.U32.AND P0, PT, R19, 0x2, !P0 ;  /* 0x000000021300780c */ /* 0x000fc40004701070 */
[----:B------:R-:W-:Y:S02]  /*0740*/  ISETP.EQ.AND P1, PT, R2, RZ, P1 ;  /* 0x000000ff0200720c */ /* 0x000fe40000f22270 */
[----:B------:R-:W-:Y:S01]  /*0750*/  ISETP.GE.U32.AND P6, PT, R8, 0x2, PT ;  /* 0x000000020800780c */ /* 0x000fe20003fc6070 */
[----:B------:R-:W0:Y:S02]  /*0760*/  FENCE.VIEW.ASYNC.S ;  /* 0x00000000000073c6 */ /* 0x000e240000000000 */
[----:B0-----:R0:W1:Y:S01]  /*0770*/  @!UP0 SYNCS.EXCH.64 URZ, [UR6+0x80], UR4 ;  /* 0x00008004063f85b2 */ /* 0x0010620008000100 */
[----:B------:R-:W-:Y:S02]  /*0780*/  @P4 LEA.HI R0, R19, R19, RZ, 0x1 ;  /* 0x0000001313004211 */ /* 0x000fe400078f08ff */
[----:B------:R-:W-:Y:S02]  /*0790*/  SEL R18, RZ, 0x1, !P1 ;  /* 0x00000001ff127807 */ /* 0x000fe40004800000 */
[----:B------:R-:W-:-:S02]  /*07a0*/  @P4 SHF.R.S32.HI R0, RZ, 0x1, R0 ;  /* 0x00000001ff004819 */ /* 0x000fc40000011400 */
[----:B------:R-:W-:Y:S02]  /*07b0*/  SEL R18, R18, 0x2, P6 ;  /* 0x0000000212127807 */ /* 0x000fe40003000000 */
[----:B------:R-:W-:Y:S02]  /*07c0*/  @P4 ISETP.NE.AND P5, PT, R0, R11, PT ;  /* 0x0000000b0000420c */ /* 0x000fe40003fa5270 */
[----:B------:R-:W-:Y:S02]  /*07d0*/  SEL R11, RZ, 0x1, !P0 ;  /* 0x00000001ff0b7807 */ /* 0x000fe40004000000 */
[----:B------:R-:W-:Y:S02]  /*07e0*/  @P4 SEL R22, RZ, 0x1, P5 ;  /* 0x00000001ff164807 */ /* 0x000fe40002800000 */
[----:B------:R-:W-:Y:S01]  /*07f0*/  LOP3.LUT R0, R94, 0x7f, RZ, 0xc0, !PT ;  /* 0x0000007f5e007812 */ /* 0x000fe200078ec0ff */
[----:B------:R0:W2:Y:S01]  /*0800*/  @!UP1 SYNCS.EXCH.64 URZ, [UR6+0x88], UR4 ;  /* 0x00008804063f95b2 */ /* 0x0000a20008000100 */
[----:B------:R-:W-:Y:S01]  /*0810*/  LOP3.LUT R22, R22, R11, RZ, 0xc0, !PT ;  /* 0x0000000b16167212 */ /* 0x000fe200078ec0ff */
[----:B------:R-:W-:Y:S01]  /*0820*/  NOP ;  /* 0x0000000000007918 */ /* 0x000fe20000000000 */
[----:B------:R-:W-:Y:S05]  /*0830*/  @!P2 BRA `(.L_x_3) ;  /* 0x000000000008a947 */ /* 0x000fea0003800000 */
[----:B-12---:R-:W-:Y:S01]  /*0840*/  UCGABAR_ARV ;  /* 0x00000000000079c7 */ /* 0x006fe20008000000 */
[----:B------:R-:W-:Y:S05]  /*0850*/  BRA `(.L_x_4) ;  /* 0x0000000000047947 */ /* 0x000fea0003800000 */
.L_x_3:
[----:B-12---:R-:W-:Y:S01]  /*0860*/  NOP ;  /* 0x0000000000007918 */ /* 0x006fe20000000000 */
.L_x_4:
[----:B------:R-:W1:Y:S01]  /*0870*/  LDC R2, c[0x0][0x65c] ;  /* 0x00019700ff027b82 */ /* 0x000e620000000800 */
[----:B------:R-:W-:Y:S02]  /*0880*/  IMAD.U32 R10, RZ, RZ, UR8 ;  /* 0x00000008ff0a7e24 */ /* 0x000fe4000f8e00ff */
[----:B------:R-:W-:Y:S01]  /*0890*/  IMAD.MOV.U32 R11, RZ, RZ, RZ ;  /* 0x000000ffff0b7224 */ /* 0x000fe200078e00ff */
[----:B-1----:R-:W-:-:S04]  /*08a0*/  ISETP.NE.AND P1, PT, R2, 0x1, PT ;  /* 0x000000010200780c */ /* 0x002fc80003f25270 */
[----:B------:R-:W-:-:S09]  /*08b0*/  P2R R5, PR, RZ, 0x2 ;  /* 0x00000002ff057803 */ /* 0x000fd20000000000 */
[----:B------:R-:W1:Y:S01]  /*08c0*/  @P1 LDC R17, c[0x0][0x10] ;  /* 0x00000400ff111b82 */ /* 0x000e620000000800 */
[----:B------:R-:W-:Y:S02]  /*08d0*/  @P1 IMAD.MOV.U32 R5, RZ, RZ, RZ ;  /* 0x000000ffff051224 */ /* 0x000fe400078e00ff */
[----:B------:R-:W-:-:S05]  /*08e0*/  @P1 IMAD.MOV.U32 R15, RZ, RZ, RZ ;  /* 0x000000ffff0f1224 */ /* 0x000fca00078e00ff */
[----:B------:R-:W2:Y:S01]  /*08f0*/  @!P1 LDC R13, c[0x0][0xc] ;  /* 0x00000300ff0d9b82 */ /* 0x000ea20000000800 */
[----:B0-----:R-:W-:Y:S01]  /*0900*/  ULDC UR4, c[0x0][0xc] ;  /* 0x0000030000047ab9 */ /* 0x001fe20000000800 */
[----:B------:R-:W-:Y:S01]  /*0910*/  ULDC UR5, c[0x0][0x10] ;  /* 0x0000040000057ab9 */ /* 0x000fe20000000800 */
[----:B------:R-:W-:Y:S01]  /*0920*/  ULDC UR6, c[0x0][0x14] ;  /* 0x0000050000067ab9 */ /* 0x000fe20000000800 */
[----:B------:R-:W-:-:S04]  /*0930*/  UIMAD.WIDE.U32 UR4, UR4, UR5, URZ ;  /* 0x00000005040472a5 */ /* 0x000fc8000f8e003f */
[----:B------:R-:W-:Y:S02]  /*0940*/  UIMAD.WIDE.U32 UR36, UR4, UR6, URZ ;  /* 0x00000006042472a5 */ /* 0x000fe4000f8e003f */
[----:B------:R-:W-:-:S04]  /*0950*/  UIMAD UR42, UR5, UR6, URZ ;  /* 0x00000006052a72a4 */ /* 0x000fc8000f8e023f */
[----:B------:R-:W-:Y:S01]  /*0960*/  UIADD3 UR42, UR37, UR42, URZ ;  /* 0x0000002a252a7290 */ /* 0x000fe2000fffe03f */
[----:B-1----:R-:W-:-:S04]  /*0970*/  @P1 IMAD.WIDE.U32 R16, R17, UR8, R4 ;  /* 0x0000000811101c25 */ /* 0x002fc8000f8e0004 */
[----:B------:R-:W-:Y:S02]  /*0980*/  @P1 IMAD.IADD R17, R17, 0x1, R15 ;  /* 0x0000000111111824 */ /* 0x000fe400078e020f */
[----:B--2---:R-:W-:-:S04]  /*0990*/  @!P1 IMAD.WIDE.U32 R10, R4, R13, R10 ;  /* 0x0000000d040a9225 */ /* 0x004fc800078e000a */
[----:B------:R-:W-:Y:S02]  /*09a0*/  @!P1 IMAD.MOV.U32 R16, RZ, RZ, R10 ;  /* 0x000000ffff109224 */ /* 0x000fe400078e000a */
[----:B------:R-:W-:Y:S01]  /*09b0*/  @!P1 IMAD.MOV.U32 R17, RZ, RZ, R11 ;  /* 0x000000ffff119224 */ /* 0x000fe200078e000b */
[----:B------:R-:W-:Y:S06]  /*09c0*/  @!P2 BRA `(.L_x_5) ;  /* 0x00000000000ca947 */ /* 0x000fec0003800000 */
[----:B------:R-:W-:Y:S01]  /*09d0*/  UCGABAR_WAIT ;  /* 0x0000000000007dc7 */ /* 0x000fe20008000000 */
[----:B------:R-:W-:Y:S01]  /*09e0*/  CCTL.IVALL ;  /* 0x00000000ff00798f */ /* 0x000fe20002000000 */
[----:B------:R-:W-:Y:S05]  /*09f0*/  BRA `(.L_x_6) ;  /* 0x0000000000047947 */ /* 0x000fea0003800000 */
.L_x_5:
[----:B------:R-:W-:Y:S06]  /*0a00*/  BAR.SYNC.DEFER_BLOCKING 0x0 ;  /* 0x0000000000007b1d */ /* 0x000fec0000010000 */
.L_x_6:
[----:B------:R-:W-:Y:S05]  /*0a10*/  @!P3 BRA `(.L_x_7) ;  /* 0x000000500034b947 */ /* 0x000fea0003800000 */
[----:B------:R-:W-:-:S13]  /*0a20*/  ISETP.GT.U32.AND P0, PT, R8, 0x1, PT ;  /* 0x000000010800780c */ /* 0x000fda0003f04070 */
[----:B------:R-:W-:Y:S05]  /*0a30*/  @P0 EXIT ;  /* 0x000000000000094d */ /* 0x000fea0003800000 */
[----:B------:R-:W-:Y:S01]  /*0a40*/  ULDC.64 UR4, c[0x0][0x650] ;  /* 0x0001940000047ab9 */ /* 0x000fe20000000a00 */
[----:B------:R-:W-:Y:S01]  /*0a50*/  PRMT R3, RZ, 0x7610, R3 ;  /* 0x00007610ff037816 */ /* 0x000fe20000000003 */
[----:B------:R-:W-:Y:S01]  /*0a60*/  IMAD.MOV.U32 R101, RZ, RZ, -0x1 ;  /* 0xffffffffff657424 */ /* 0x000fe200078e00ff */
[----:B------:R-:W-:Y:S01]  /*0a70*/  ISETP.GE.U32.AND P0, PT, R16, UR4, PT ;  /* 0x0000000410007c0c */ /* 0x000fe2000bf06070 */
[----:B------:R-:W-:Y:S02]  /*0a80*/  IMAD.MOV.U32 R100, RZ, RZ, -0x1 ;  /* 0xffffffffff647424 */ /* 0x000fe400078e00ff */
[----:B------:R-:W-:Y:S01]  /*0a90*/  IMAD.MOV.U32 R23, RZ, RZ, -0x1 ;  /* 0xffffffffff177424 */ /* 0x000fe200078e00ff */
[----:B------:R-:W-:-:S13]  /*0aa0*/  ISETP.GE.U32.AND.EX P0, PT, R17, UR5, PT, P0 ;  /* 0x0000000511007c0c */ /* 0x000fda000bf06100 */
[----:B------:R-:W-:Y:S05]  /*0ab0*/  @P0 BRA `(.L_x_8) ;  /* 0x00000004002c0947 */ /* 0x000fea0003800000 */
[----:B------:R-:W0:Y:S01]  /*0ac0*/  LDC.64 R26, c[0x0][0x628] ;  /* 0x00018a00ff1a7b82 */ /* 0x000e220000000a00 */
[----:B------:R-:W-:Y:S02]  /*0ad0*/  IMAD.MOV.U32 R10, RZ, RZ, R16 ;  /* 0x000000ffff0a7224 */ /* 0x000fe400078e0010 */
[----:B------:R-:W-:-:S05]  /*0ae0*/  IMAD.MOV.U32 R11, RZ, RZ, R17 ;  /* 0x000000ffff0b7224 */ /* 0x000fca00078e0011 */
[----:B------:R-:W1:Y:S08]  /*0af0*/  LDC R8, c[0x0][0x630] ;  /* 0x00018c00ff087b82 */ /* 0x000e700000000800 */
[----:B------:R-:W2:Y:S01]  /*0b00*/  LDC.64 R28, c[0x0][0x620] ;  /* 0x00018800ff1c7b82 */ /* 0x000ea20000000a00 */
[----:B0-----:R-:W-:-:S04]  /*0b10*/  ISETP.NE.U32.AND P0, PT, R26, RZ, PT ;  /* 0x000000ff1a00720c */ /* 0x001fc80003f05070 */
[----:B------:R-:W-:-:S13]  /*0b20*/  ISETP.NE.AND.EX P0, PT, R27, RZ, PT, P0 ;  /* 0x000000ff1b00720c */ /* 0x000fda0003f05300 */
[----:B-12---:R-:W-:Y:S05]  /*0b30*/  @!P0 BRA `(.L_x_9) ;  /* 0x0000000000288947 */ /* 0x006fea0003800000 */
[----:B------:R-:W0:Y:S02]  /*0b40*/  LDC R3, c[0x0][0x634] ;  /* 0x00018d00ff037b82 */ /* 0x000e240000000800 */
[----:B0-----:R-:W-:-:S05]  /*0b50*/  IADD3 R3, P0, R16, R3, RZ ;  /* 0x0000000310037210 */ /* 0x001fca0007f1e0ff */
[----:B------:R-:W-:-:S04]  /*0b60*/  IMAD.X R21, RZ, RZ, R17, P0 ;  /* 0x000000ffff157224 */ /* 0x000fc800000e0611 */
[----:B------:R-:W-:-:S04]  /*0b70*/  IMAD.WIDE.U32 R10, R21, R26, RZ ;  /* 0x0000001a150a7225 */ /* 0x000fc800078e00ff */
[----:B------:R-:W-:-:S04]  /*0b80*/  IMAD.WIDE.U32 R12, P0, R3, R27, R10 ;  /* 0x0000001b030c7225 */ /* 0x000fc8000780000a */
[----:B------:R-:W-:-:S04]  /*0b90*/  IMAD.WIDE.U32 R10, R3, R26, RZ ;  /* 0x0000001a030a7225 */ /* 0x000fc800078e00ff */
[----:B------:R-:W-:Y:S01]  /*0ba0*/  IMAD.X R15, RZ, RZ, RZ, P0 ;  /* 0x000000ffff0f7224 */ /* 0x000fe200000e06ff */
[----:B------:R-:W-:Y:S01]  /*0bb0*/  IADD3 RZ, P0, R11, R12, RZ ;  /* 0x0000000c0bff7210 */ /* 0x000fe20007f1e0ff */
[----:B------:R-:W-:-:S04]  /*0bc0*/  IMAD.MOV.U32 R14, RZ, RZ, R13 ;  /* 0x000000ffff0e7224 */ /* 0x000fc800078e000d */
[----:B------:R-:W-:-:S08]  /*0bd0*/  IMAD.WIDE.U32.X R10, R21, R27, R14, P0 ;  /* 0x0000001b150a7225 */ /* 0x000fd000000e040e */
.L_x_9:
[----:B------:R-:W0:Y:S01]  /*0be0*/  LDC.64 R32, c[0x0][0x640] ;  /* 0x00019000ff207b82 */ /* 0x000e220000000a00 */
[--C-:B------:R-:W-:Y:S01]  /*0bf0*/  SHF.R.U64 R27, R10, R8, R11.reuse ;  /* 0x000000080a1b7219 */ /* 0x100fe2000000120b */
[----:B------:R-:W-:Y:S01]  /*0c00*/  IMAD R31, R9, R24, R4 ;  /* 0x00000018091f7224 */ /* 0x000fe200078e0204 */
[----:B------:R-:W-:Y:S01]  /*0c10*/  SHF.R.U32.HI R3, RZ, R8, R11 ;  /* 0x00000008ff037219 */ /* 0x000fe2000001160b */
[----:B------:R-:W-:Y:S01]  /*0c20*/  IMAD.MOV.U32 R23, RZ, RZ, 0x1 ;  /* 0x00000001ff177424 */ /* 0x000fe200078e00ff */
[----:B------:R-:W-:-:S03]  /*0c30*/  IADD3 R5, P0, RZ, -R27, RZ ;  /* 0x8000001bff057210 */ /* 0x000fc60007f1e0ff */
[----:B------:R-:W1:Y:S02]  /*0c40*/  LDC R12, c[0x0][0x618] ;  /* 0x00018600ff0c7b82 */ /* 0x000e640000000800 */
[----:B------:R-:W-:Y:S02]  /*0c50*/  IMAD.X R3, RZ, RZ, ~R3, P0 ;  /* 0x000000ffff037224 */ /* 0x000fe400000e0e03 */
[----:B------:R-:W-:-:S04]  /*0c60*/  IMAD.WIDE.U32 R10, R5, R28, R16 ;  /* 0x0000001c050a7225 */ /* 0x000fc800078e0010 */
[----:B------:R-:W2:Y:S01]  /*0c70*/  LDC R20, c[0x0][0x608] ;  /* 0x00018200ff147b82 */ /* 0x000ea20000000800 */
[----:B------:R-:W-:Y:S02]  /*0c80*/  IMAD R8, R3, R28, RZ ;  /* 0x0000001c03087224 */ /* 0x000fe400078e02ff */
[----:B------:R-:W-:Y:S02]  /*0c90*/  IMAD.MOV.U32 R3, RZ, RZ, -0x1 ;  /* 0xffffffffff037424 */ /* 0x000fe400078e00ff */
[----:B------:R-:W-:-:S03]  /*0ca0*/  IMAD R5, R5, R29, R8 ;  /* 0x0000001d05057224 */ /* 0x000fc600078e0208 */
[----:B------:R-:W3:Y:S01]  /*0cb0*/  LDC R30, c[0x0][0x658] ;  /* 0x00019600ff1e7b82 */ /* 0x000ee20000000800 */
[----:B------:R-:W-:Y:S01]  /*0cc0*/  IMAD.IADD R5, R11, 0x1, R5 ;  /* 0x000000010b057824 */ /* 0x000fe200078e0205 */
[----:B0-----:R-:W-:-:S04]  /*0cd0*/  ISETP.NE.U32.AND P0, PT, R32, RZ, PT ;  /* 0x000000ff2000720c */ /* 0x001fc80003f05070 */
[----:B------:R-:W-:Y:S02]  /*0ce0*/  ISETP.NE.AND.EX P0, PT, R33, RZ, PT, P0 ;  /* 0x000000ff2100720c */ /* 0x000fe40003f05300 */
[----:B------:R-:W0:Y:S01]  /*0cf0*/  LDC R26, c[0x0][0x600] ;  /* 0x00018000ff1a7b82 */ /* 0x000e220000000800 */
[-CC-:B-1----:R-:W-:Y:S02]  /*0d00*/  SHF.R.U64 R14, R10, R12.reuse, R5.reuse ;  /* 0x0000000c0a0e7219 */ /* 0x182fe40000001205 */
[----:B------:R-:W-:-:S05]  /*0d10*/  SHF.R.U32.HI R5, RZ, R12, R5 ;  /* 0x0000000cff057219 */ /* 0x000fca0000011605 */
[----:B------:R-:W1:Y:S01]  /*0d20*/  LDC R15, c[0x0][0x648] ;  /* 0x00019200ff0f7b82 */ /* 0x000e620000000800 */
[-CC-:B--2---:R-:W-:Y:S02]  /*0d30*/  SHF.R.U64 R29, R14, R20.reuse, R5.reuse ;  /* 0x000000140e1d7219 */ /* 0x184fe40000001205 */
[----:B------:R-:W-:-:S05]  /*0d40*/  SHF.R.U32.HI R5, RZ, R20, R5 ;  /* 0x00000014ff057219 */ /* 0x000fca0000011605 */
[----:B------:R-:W2:Y:S01]  /*0d50*/  LDC R21, c[0x0][0x638] ;  /* 0x00018e00ff157b82 */ /* 0x000ea20000000800 */
[-CC-:B---3--:R-:W-:Y:S02]  /*0d60*/  SHF.R.U64 R20, R29, R30.reuse, R5.reuse ;  /* 0x0000001e1d147219 */ /* 0x188fe40000001205 */
[-C--:B------:R-:W-:Y:S02]  /*0d70*/  SHF.L.U32 R3, R3, R30.reuse, RZ ;  /* 0x0000001e03037219 */ /* 0x080fe400000006ff */
[----:B------:R-:W-:Y:S01]  /*0d80*/  SHF.R.U32.HI R5, RZ, R30, R5 ;  /* 0x0000001eff057219 */ /* 0x000fe20000011605 */
[----:B------:R-:W-:Y:S01]  /*0d90*/  IMAD.MOV.U32 R4, RZ, RZ, R20 ;  /* 0x000000ffff047224 */ /* 0x000fe200078e0014 */
[----:B------:R-:W-:Y:S01]  /*0da0*/  LOP3.LUT R12, RZ, R3, RZ, 0x33, !PT ;  /* 0x00000003ff0c7212 */ /* 0x000fe200078e33ff */
[----:B------:R-:W3:Y:S01]  /*0db0*/  LDC R25, c[0x0][0x610] ;  /* 0x00018400ff197b82 */ /* 0x000ee20000000800 */
[----:B------:R-:W-:Y:S05]  /*0dc0*/  @!P0 BRA `(.L_x_10) ;  /* 0x0000000000288947 */ /* 0x000fea0003800000 */
[----:B------:R-:W4:Y:S02]  /*0dd0*/  LDC R3, c[0x0][0x64c] ;  /* 0x00019300ff037b82 */ /* 0x000f240000000800 */
[----:B----4-:R-:W-:-:S05]  /*0de0*/  IADD3 R3, P0, R20, R3, RZ ;  /* 0x0000000314037210 */ /* 0x010fca0007f1e0ff */
        /* <DEDUP_REMOVED lines=8> */
.L_x_10:
[----:B-1----:R-:W-:Y:S01]  /*0e70*/  SHF.R.U64 R4, R4, R15, R5 ;  /* 0x0000000f04047219 */ /* 0x002fe20000001205 */
[----:B0-----:R-:W-:Y:S01]  /*0e80*/  VIADD R5, R26, 0xffffffff ;  /* 0xffffffff1a057836 */ /* 0x001fe20000000000 */
[----:B------:R-:W-:Y:S01]  /*0e90*/  SHF.L.U32 R3, R23, R30, RZ ;  /* 0x0000001e17037219 */ /* 0x000fe200000006ff */
[----:B------:R-:W-:Y:S01]  /*0ea0*/  IMAD.MOV.U32 R23, RZ, RZ, R27 ;  /* 0x000000ffff177224 */ /* 0x000fe200078e001b */
[----:B------:R-:W-:Y:S01]  /*0eb0*/  LOP3.LUT R12, R29, R12, RZ, 0xc0, !PT ;  /* 0x0000000c1d0c7212 */ /* 0x000fe200078ec0ff */
[----:B------:R-:W-:Y:S01]  /*0ec0*/  IMAD.MOV R8, RZ, RZ, -R4 ;  /* 0x000000ffff087224 */ /* 0x000fe200078e0a04 */
[----:B------:R-:W-:Y:S02]  /*0ed0*/  SEL R6, R6, R31, !P1 ;  /* 0x0000001f06067207 */ /* 0x000fe40004800000 */
[----:B------:R-:W-:Y:S01]  /*0ee0*/  LOP3.LUT R5, R14, R5, RZ, 0xc0, !PT ;  /* 0x000000050e057212 */ /* 0x000fe200078ec0ff */
[----:B------:R-:W-:Y:S02]  /*0ef0*/  IMAD R9, R3, R4, R12 ;  /* 0x0000000403097224 */ /* 0x000fe400078e020c */
[----:B--2---:R-:W-:-:S02]  /*0f00*/  IMAD R3, R8, R21, R20 ;  /* 0x0000001508037224 */ /* 0x004fc400078e0214 */
[----:B---3--:R-:W-:Y:S02]  /*0f10*/  IMAD R6, R9, R25, R6 ;  /* 0x0000001909067224 */ /* 0x008fe400078e0206 */
[----:B------:R-:W-:Y:S02]  /*0f20*/  IMAD R101, R3, R26, R5 ;  /* 0x0000001a03657224 */ /* 0x000fe400078e0205 */
[----:B------:R-:W-:-:S03]  /*0f30*/  IMAD.MOV.U32 R4, RZ, RZ, 0x1 ;  /* 0x00000001ff047424 */ /* 0x000fc600078e00ff */
[----:B------:R-:W-:Y:S02]  /*0f40*/  SEL R100, R101, R6, !P1 ;  /* 0x0000000665647207 */ /* 0x000fe40004800000 */
[----:B------:R-:W-:Y:S02]  /*0f50*/  PRMT R3, R4, 0x7610, R3 ;  /* 0x0000761004037816 */ /* 0x000fe40000000003 */
[----:B------:R-:W-:-:S07]  /*0f60*/  SEL R101, R6, R101, !P1 ;  /* 0x0000006506657207 */ /* 0x000fce0004800000 */
.L_x_8:
[----:B------:R-:W-:-:S08]  /*0f70*/  NOP ;  /* 0x0000000000007918 */ /* 0x000fd00000000000 */
[----:B------:R-:W0:Y:S02]  /*0f80*/  USETMAXREG.TRY_ALLOC.CTAPOOL UP0, 0xe8 ;  /* 0x000000e8000079c8 */ /* 0x000e240008000600 */
[----:B0-----:R-:W-:-:S13]  /*0f90*/  PLOP3.LUT P0, PT, PT, PT, UP0, 0x80, 0x0 ;  /* 0x000000000000781c */ /* 0x001fda0003f0f008 */
[----:B------:R-:W-:Y:S05]  /*0fa0*/  @!P0 BRA `(.L_x_8) ;  /* 0xfffffffc00f08947 */ /* 0x000fea000383ffff */
[----:B------:R-:W-:Y:S01]  /*0fb0*/  ULDC.64 UR4, c[0x0][0x598] ;  /* 0x0001660000047ab9 */ /* 0x000fe20000000a00 */
[----:B------:R-:W-:Y:S01]  /*0fc0*/  ULDC.64 UR38, c[0x0][0x208] ;  /* 0x0000820000267ab9 */ /* 0x000fe20000000a00 */
[----:B------:R-:W-:-:S04]  /*0fd0*/  ISETP.NE.U32.AND P0, PT, RZ, UR4, PT ;  /* 0x00000004ff007c0c */ /* 0x000fc8000bf05070 */
[----:B------:R-:W-:-:S13]  /*0fe0*/  ISETP.NE.AND.EX P0, PT, RZ, UR5, PT, P0 ;  /* 0x00000005ff007c0c */ /* 0x000fda000bf05300 */
[----:B------:R-:W-:Y:S05]  /*0ff0*/  @!P0 BRA `(.L_x_11) ;  /* 0x00000000001c8947 */ /* 0x000fea0003800000 */
[----:B------:R-:W0:Y:S02]  /*1000*/  LDC.64 R4, c[0x0][0x598] ;  /* 0x00016600ff047b82 */ /* 0x000e240000000a00 */
[----:B0-----:R-:W2:Y:S02]  /*1010*/  LDG.E.64 R4, desc[UR38][R4.64] ;  /* 0x0000002604047981 */ /* 0x001ea4000c1e1b00 */
[----:B--2---:R-:W-:-:S04]  /*1020*/  ISETP.NE.U32.AND P0, PT, R4, RZ, PT ;  /* 0x000000ff0400720c */ /* 0x004fc80003f05070 */
[----:B------:R-:W-:-:S13]  /*1030*/  ISETP.NE.AND.EX P0, PT, R5, RZ, PT, P0 ;  /* 0x000000ff0500720c */ /* 0x000fda0003f05300 */
[----:B------:R-:W-:Y:S05]  /*1040*/  @!P0 BRA `(.L_x_11) ;  /* 0x0000000000088947 */ /* 0x000fea0003800000 */
[----:B------:R0:W5:Y:S01]  /*1050*/  LD.E R90, desc[UR38][R4.64] ;  /* 0x00000026045a7980 */ /* 0x000162000c101900 */
[----:B------:R-:W-:Y:S05]  /*1060*/  BRA `(.L_x_12) ;  /* 0x0000000000247947 */ /* 0x000fea0003800000 */
.L_x_11:
[----:B------:R-:W-:Y:S02]  /*1070*/  ULDC.64 UR4, c[0x0][0x588] ;  /* 0x0001620000047ab9 */ /* 0x000fe40000000a00 */
[----:B------:R-:W-:-:S04]  /*1080*/  ISETP.NE.U32.AND P0, PT, RZ, UR4, PT ;  /* 0x00000004ff007c0c */ /* 0x000fc8000bf05070 */
[----:B------:R-:W-:-:S13]  /*1090*/  ISETP.NE.AND.EX P0, PT, RZ, UR5, PT, P0 ;  /* 0x00000005ff007c0c */ /* 0x000fda000bf05300 */
[----:B------:R-:W-:Y:S05]  /*10a0*/  @!P0 BRA `(.L_x_13) ;  /* 0x00000000000c8947 */ /* 0x000fea0003800000 */
[----:B------:R-:W0:Y:S02]  /*10b0*/  LDC.64 R90, c[0x0][0x588] ;  /* 0x00016200ff5a7b82 */ /* 0x000e240000000a00 */
[----:B0-----:R1:W5:Y:S01]  /*10c0*/  LDG.E R90, desc[UR38][R90.64] ;  /* 0x000000265a5a7981 */ /* 0x001362000c1e1900 */
[----:B------:R-:W-:Y:S05]  /*10d0*/  BRA `(.L_x_12) ;  /* 0x0000000000087947 */ /* 0x000fea0003800000 */
.L_x_13:
[----:B------:R-:W-:Y:S02]  /*10e0*/  ULDC UR4, c[0x0][0x580] ;  /* 0x0001600000047ab9 */ /* 0x000fe40000000800 */
[----:B------:R-:W-:-:S07]  /*10f0*/  IMAD.U32 R90, RZ, RZ, UR4 ;  /* 0x00000004ff5a7e24 */ /* 0x000fce000f8e00ff */
.L_x_12:
[----:B------:R-:W-:Y:S02]  /*1100*/  ULDC.64 UR4, c[0x0][0x5a0] ;  /* 0x0001680000047ab9 */ /* 0x000fe40000000a00 */
[----:B------:R-:W-:-:S04]  /*1110*/  ISETP.NE.U32.AND P0, PT, RZ, UR4, PT ;  /* 0x00000004ff007c0c */ /* 0x000fc8000bf05070 */
[----:B------:R-:W-:-:S13]  /*1120*/  ISETP.NE.AND.EX P0, PT, RZ, UR5, PT, P0 ;  /* 0x00000005ff007c0c */ /* 0x000fda000bf05300 */
[----:B------:R-:W-:Y:S05]  /*1130*/  @!P0 BRA `(.L_x_14) ;  /* 0x00000000001c8947 */ /* 0x000fea0003800000 */
[----:B0-----:R-:W0:Y:S02]  /*1140*/  LDC.64 R4, c[0x0][0x5a0] ;  /* 0x00016800ff047b82 */ /* 0x001e240000000a00 */
[----:B0-----:R-:W2:Y:S02]  /*1150*/  LDG.E.64 R4, desc[UR38][R4.64] ;  /* 0x0000002604047981 */ /* 0x001ea4000c1e1b00 */
[----:B--2---:R-:W-:-:S04]  /*1160*/  ISETP.NE.U32.AND P0, PT, R4, RZ, PT ;  /* 0x000000ff0400720c */ /* 0x004fc80003f05070 */
[----:B------:R-:W-:-:S13]  /*1170*/  ISETP.NE.AND.EX P0, PT, R5, RZ, PT, P0 ;  /* 0x000000ff0500720c */ /* 0x000fda0003f05300 */
[----:B------:R-:W-:Y:S05]  /*1180*/  @!P0 BRA `(.L_x_14) ;  /* 0x0000000000088947 */ /* 0x000fea0003800000 */
[----:B-1----:R0:W5:Y:S01]  /*1190*/  LD.E R91, desc[UR38][R4.64] ;  /* 0x00000026045b7980 */ /* 0x002162000c101900 */
[----:B------:R-:W-:Y:S05]  /*11a0*/  BRA `(.L_x_15) ;  /* 0x0000000000247947 */ /* 0x000fea0003800000 */
.L_x_14:
[----:B------:R-:W-:Y:S02]  /*11b0*/  ULDC.64 UR4, c[0x0][0x590] ;  /* 0x0001640000047ab9 */ /* 0x000fe40000000a00 */
[----:B------:R-:W-:-:S04]  /*11c0*/  ISETP.NE.U32.AND P0, PT, RZ, UR4, PT ;  /* 0x00000004ff007c0c */ /* 0x000fc8000bf05070 */
[----:B------:R-:W-:-:S13]  /*11d0*/  ISETP.NE.AND.EX P0, PT, RZ, UR5, PT, P0 ;  /* 0x00000005ff007c0c */ /* 0x000fda000bf05300 */
[----:B------:R-:W-:Y:S05]  /*11e0*/  @!P0 BRA `(.L_x_16) ;  /* 0x00000000000c8947 */ /* 0x000fea0003800000 */
[----:B0-----:R-:W1:Y:S02]  /*11f0*/  LDC.64 R4, c[0x0][0x590] ;  /* 0x00016400ff047b82 */ /* 0x001e640000000a00 */
[----:B-1----:R1:W5:Y:S01]  /*1200*/  LDG.E R91, desc[UR38][R4.64] ;  /* 0x00000026045b7981 */ /* 0x002362000c1e1900 */
[----:B------:R-:W-:Y:S05]  /*1210*/  BRA `(.L_x_15) ;  /* 0x0000000000087947 */ /* 0x000fea0003800000 */
.L_x_16:
[----:B------:R-:W-:Y:S02]  /*1220*/  ULDC UR4, c[0x0][0x584] ;  /* 0x0001610000047ab9 */ /* 0x000fe40000000800 */
[----:B-1----:R-:W-:-:S07]  /*1230*/  IMAD.U32 R91, RZ, RZ, UR4 ;  /* 0x00000004ff5b7e24 */ /* 0x002fce000f8e00ff */
.L_x_15:
[----:B------:R-:W-:-:S13]  /*1240*/  LOP3.LUT P0, RZ, R3, 0xff, RZ, 0xc0, !PT ;  /* 0x000000ff03ff7812 */ /* 0x000fda000780c0ff */
[----:B------:R-:W-:Y:S05]  /*1250*/  @!P0 EXIT ;  /* 0x000000000000894d */ /* 0x000fea0003800000 */
[----:B------:R-:W2:Y:S01]  /*1260*/  LDC R93, c[0x0][0x658] ;  /* 0x00019600ff5d7b82 */ /* 0x000ea20000000800 */
[----:B------:R-:W-:Y:S01]  /*1270*/  ULDC.64 UR6, c[0x0][0x288] ;  /* 0x0000a20000067ab9 */ /* 0x000fe20000000a00 */
[----:B------:R-:W-:Y:S01]  /*1280*/  LOP3.LUT R7, R7, 0x1, RZ, 0xc0, !PT ;  /* 0x0000000107077812 */ /* 0x000fe200078ec0ff */
[----:B------:R-:W-:Y:S01]  /*1290*/  UIADD3 UR4, UR7, 0x7f, URZ ;  /* 0x0000007f07047890 */ /* 0x000fe2000fffe03f */
[----:B------:R-:W-:Y:S01]  /*12a0*/  SHF.R.U32.HI R3, RZ, 0x1, R0 ;  /* 0x00000001ff037819 */ /* 0x000fe20000011600 */
[----:B01----:R-:W-:Y:S01]  /*12b0*/  IMAD.MOV.U32 R4, RZ, RZ, -0x1 ;  /* 0xffffffffff047424 */ /* 0x003fe200078e00ff */
[----:B------:R-:W-:Y:S01]  /*12c0*/  SHF.R.U32.HI R0, RZ, 0x2, R94 ;  /* 0x00000002ff007819 */ /* 0x000fe2000001165e */
[----:B------:R-:W-:Y:S01]  /*12d0*/  USHF.R.S32.HI UR5, URZ, 0x1f, UR4 ;  /* 0x0000001f3f057899 */ /* 0x000fe20008011404 */
[----:B------:R-:W0:Y:S01]  /*12e0*/  LDC R96, c[0x0][0x600] ;  /* 0x00018000ff607b82 */ /* 0x000e220000000800 */
[----:B------:R-:W-:Y:S01]  /*12f0*/  IMAD.SHL.U32 R9, R7, 0x40, RZ ;  /* 0x0000004007097824 */ /* 0x000fe200078e00ff */
[----:B------:R-:W-:Y:S01]  /*1300*/  LOP3.LUT R0, R0, 0x7, RZ, 0xc0, !PT ;  /* 0x0000000700007812 */ /* 0x000fe200078ec0ff */
[----:B------:R-:W-:Y:S01]  /*1310*/  ULEA.HI UR5, UR5, UR4, URZ, 0x7 ;  /* 0x0000000405057291 */ /* 0x000fe2000f8f383f */
[----:B------:R-:W-:Y:S01]  /*1320*/  LOP3.LUT R3, R3, 0x30, RZ, 0xc0, !PT ;  /* 0x0000003003037812 */ /* 0x000fe200078ec0ff */
[----:B------:R-:W-:Y:S01]  /*1330*/  IMAD.MOV.U32 R6, RZ, RZ, 0x1 ;  /* 0x00000001ff067424 */ /* 0x000fe200078e00ff */
[--C-:B------:R-:W-:Y:S01]  /*1340*/  LOP3.LUT R88, R9, 0x40, R0.reuse, 0xe2, !PT ;  /* 0x0000004009587812 */ /* 0x100fe200078ee200 */
[----:B------:R-:W-:Y:S01]  /*1350*/  USHF.R.S32.HI UR43, URZ, 0x7, UR5 ;  /* 0x000000073f2b7899 */ /* 0x000fe20008011405 */
[----:B------:R-:W-:Y:S01]  /*1360*/  IADD3 R0, RZ, -R3, -R0 ;  /* 0x80000003ff007210 */ /* 0x000fe20007ffe800 */
[----:B------:R-:W-:Y:S01]  /*1370*/  IMAD.U32 R5, RZ, RZ, UR6 ;  /* 0x00000006ff057e24 */ /* 0x000fe2000f8e00ff */
[C---:B------:R-:W-:Y:S01]  /*1380*/  LOP3.LUT R92, R94.reuse, 0x3, RZ, 0xc0, !PT ;  /* 0x000000035e5c7812 */ /* 0x040fe200078ec0ff */
[----:B------:R-:W-:Y:S01]  /*1390*/  UISETP.LT.AND UP0, UPT, UR43, 0x1, UPT ;  /* 0x000000012b00788c */ /* 0x000fe2000bf01270 */
[----:B------:R-:W-:Y:S01]  /*13a0*/  LOP3.LUT R95, R94, 0x80, RZ, 0xc0, !PT ;  /* 0x000000805e5f7812 */ /* 0x000fe200078ec0ff */
[----:B------:R-:W-:Y:S01]  /*13b0*/  IMAD R0, R7, -0x40, R0 ;  /* 0xffffffc007007824 */ /* 0x000fe200078e0200 */
[----:B------:R-:W-:Y:S01]  /*13c0*/  ULDC UR4, c[0x0][0x284] ;  /* 0x0000a10000047ab9 */ /* 0x000fe20000000800 */
[----:B------:R-:W-:Y:S01]  /*13d0*/  USEL UR44, UR43, 0x1, UP0 ;  /* 0x000000012b2c7887 */ /* 0x000fe20008000000 */
[----:B--2---:R-:W-:Y:S01]  /*13e0*/  SHF.L.U32 R4, R4, R93, RZ ;  /* 0x0000005d04047219 */ /* 0x004fe200000006ff */
[----:B------:R-:W-:Y:S01]  /*13f0*/  IMAD R92, R92, -0x2, R5 ;  /* 0xfffffffe5c5c7824 */ /* 0x000fe200078e0205 */
[----:B------:R-:W-:Y:S01]  /*1400*/  LOP3.LUT R88, R88, R3, RZ, 0xfc, !PT ;  /* 0x0000000358587212 */ /* 0x000fe200078efcff */
[----:B------:R-:W-:Y:S01]  /*1410*/  IMAD.SHL.U32 R94, R94, 0x2, RZ ;  /* 0x000000025e5e7824 */ /* 0x000fe200078e00ff */
[----:B------:R-:W-:Y:S01]  /*1420*/  SHF.L.U32 R93, R6, R93, RZ ;  /* 0x0000005d065d7219 */ /* 0x000fe200000006ff */
[----:B------:R-:W-:Y:S01]  /*1430*/  VIADD R98, R0, UR4 ;  /* 0x0000000400627c36 */ /* 0x000fe20008000000 */
[----:B------:R-:W-:Y:S01]  /*1440*/  SHF.R.U32.HI R95, RZ, 0x7, R95 ;  /* 0x00000007ff5f7819 */ /* 0x000fe2000001165f */
[----:B------:R-:W-:Y:S01]  /*1450*/  IMAD.MOV.U32 R89, RZ, RZ, RZ ;  /* 0x000000ffff597224 */ /* 0x000fe200078e00ff */
[----:B------:R-:W-:Y:S01]  /*1460*/  LOP3.LUT R97, RZ, R4, RZ, 0x33, !PT ;  /* 0x00000004ff617212 */ /* 0x000fe200078e33ff */
[----:B0-----:R-:W-:Y:S01]  /*1470*/  VIADD R96, R96, 0xffffffff ;  /* 0xffffffff60607836 */ /* 0x001fe20000000000 */
[----:B------:R-:W-:Y:S01]  /*1480*/  UIADD3 UR44, UR43, -UR44, URZ ;  /* 0x8000002c2b2c7290 */ /* 0x000fe2000fffe03f */
[----:B------:R-:W-:Y:S01]  /*1490*/  UMOV UR40, URZ ;  /* 0x0000003f00287c82 */ /* 0x000fe20008000000 */
[----:B------:R-:W-:-:S10]  /*14a0*/  UMOV UR41, URZ ;  /* 0x0000003f00297c82 */ /* 0x000fd40008000000 */
.L_x_168:
[----:B0-----:R-:W0:Y:S01]  /*14b0*/  SHFL.IDX PT, R0, R95, RZ, 0x1f ;  /* 0x00001fff5f007589 */ /* 0x001e2200000e0000 */
[----:B-1----:R-:W1:Y:S01]  /*14c0*/  S2UR UR7, SR_CgaCtaId ;  /* 0x00000000000779c3 */ /* 0x002e620000008800 */
[----:B------:R-:W-:Y:S01]  /*14d0*/  UMOV UR6, 0x400 ;  /* 0x0000040000067882 */ /* 0x000fe20000000000 */
[----:B0-----:R-:W-:Y:S01]  /*14e0*/  R2UR UR4, R0 ;  /* 0x00000000000472ca */ /* 0x001fe200000e0000 */
[----:B-1----:R-:W-:-:S12]  /*14f0*/  ULEA UR6, UR7, UR6, 0x18 ;  /* 0x0000000607067291 */ /* 0x002fd8000f8ec03f */
[----:B------:R-:W-:-:S04]  /*1500*/  ULEA.HI UR5, UR4, UR4, URZ, 0x1 ;  /* 0x0000000404057291 */ /* 0x000fc8000f8f083f */
[----:B------:R-:W-:-:S04]  /*1510*/  ULOP3.LUT UR5, UR5, 0x7fffe, URZ, 0xc0, !UPT ;  /* 0x0007fffe05057892 */ /* 0x000fc8000f8ec03f */
[----:B------:R-:W-:-:S03]  /*1520*/  UIADD3 UR5, UR4, -UR5, URZ ;  /* 0x8000000504057290 */ /* 0x000fc6000fffe03f */
[----:B------:R-:W-:Y:S01]  /*1530*/  ULDC UR4, c[0x0][0x28c] ;  /* 0x0000a30000047ab9 */ /* 0x000fe20000000800 */
[----:B------:R-:W-:Y:S01]  /*1540*/  ULEA UR5, UR5, UR6, 0xd ;  /* 0x0000000605057291 */ /* 0x000fe2000f8e683f */
[----:B------:R-:W-:-:S03]  /*1550*/  ISETP.LT.AND P0, PT, RZ, UR4, PT ;  /* 0x00000004ff007c0c */ /* 0x000fc6000bf01270 */
[----:B------:R-:W-:-:S04]  /*1560*/  UIADD3 UR5, UR5, 0x180, URZ ;  /* 0x0000018005057890 */ /* 0x000fc8000fffe03f */
[----:B------:R-:W-:-:S04]  /*1570*/  USHF.R.U32.HI UR5, URZ, 0x4, UR5 ;  /* 0x000000043f057899 */ /* 0x000fc80008011605 */
[----:B------:R-:W-:-:S04]  /*1580*/  ULOP3.LUT UR5, UR5, 0x3fff, URZ, 0xc0, !UPT ;  /* 0x00003fff05057892 */ /* 0x000fc8000f8ec03f */
[----:B------:R-:W-:Y:S01]  /*1590*/  ULOP3.LUT UR45, UR5, 0x10000, URZ, 0xfc, !UPT ;  /* 0x00010000052d7892 */ /* 0x000fe2000f8efc3f */
[----:B----4-:R-:W-:Y:S11]  /*15a0*/  @P0 BRA `(.L_x_17) ;  /* 0x0000000000400947 */ /* 0x010ff60003800000 */
[----:B------:R-:W-:Y:S01]  /*15b0*/  MOV R0, 0x0 ;  /* 0x0000000000007802 */ /* 0x000fe20000000f00 */
[----:B------:R-:W-:Y:S01]  /*15c0*/  ULDC.64 UR4, c[0x4][0x68] ;  /* 0x01001a0000047ab9 */ /* 0x000fe20000000a00 */
[----:B------:R-:W-:Y:S01]  /*15d0*/  ULDC.64 UR6, c[0x4][0x8] ;  /* 0x0100020000067ab9 */ /* 0x000fe20000000a00 */
[----:B------:R-:W-:Y:S01]  /*15e0*/  IMAD.U32 R4, RZ, RZ, UR4 ;  /* 0x00000004ff047e24 */ /* 0x000fe2000f8e00ff */
[----:B------:R0:W1:Y:S01]  /*15f0*/  LDC.64 R14, c[0x4][R0] ;  /* 0x01000000000e7b82 */ /* 0x0000620000000a00 */
[----:B------:R-:W-:Y:S01]  /*1600*/  IMAD.U32 R5, RZ, RZ, UR5 ;  /* 0x00000005ff057e24 */ /* 0x000fe2000f8e00ff */
[----:B------:R-:W-:Y:S01]  /*1610*/  ULDC.64 UR4, c[0x4][0x70] ;  /* 0x01001c0000047ab9 */ /* 0x000fe20000000a00 */
[----:B------:R-:W-:Y:S02]  /*1620*/  IMAD.U32 R10, RZ, RZ, UR6 ;  /* 0x00000006ff0a7e24 */ /* 0x000fe4000f8e00ff */
[----:B------:R-:W-:Y:S02]  /*1630*/  IMAD.U32 R6, RZ, RZ, UR4 ;  /* 0x00000004ff067e24 */ /* 0x000fe4000f8e00ff */
[----:B------:R-:W-:-:S02]  /*1640*/  IMAD.U32 R7, RZ, RZ, UR5 ;  /* 0x00000005ff077e24 */ /* 0x000fc4000f8e00ff */
[----:B------:R-:W-:Y:S02]  /*1650*/  IMAD.U32 R11, RZ, RZ, UR7 ;  /* 0x00000007ff0b7e24 */ /* 0x000fe4000f8e00ff */
[----:B------:R-:W-:Y:S02]  /*1660*/  IMAD.MOV.U32 R8, RZ, RZ, 0x1e1 ;  /* 0x000001e1ff087424 */ /* 0x000fe400078e00ff */
[----:B------:R-:W-:Y:S02]  /*1670*/  IMAD.MOV.U32 R12, RZ, RZ, 0x1 ;  /* 0x00000001ff0c7424 */ /* 0x000fe400078e00ff */
[----:B0-----:R-:W-:-:S07]  /*1680*/  IMAD.MOV.U32 R13, RZ, RZ, RZ ;  /* 0x000000ffff0d7224 */ /* 0x001fce00078e00ff */
[----:B------:R-:W-:-:S07]  /*1690*/  LEPC R20, `(.L_x_17) ;  /* 0x000000001014794e */ /* 0x000fce0000000000 */
[----:B-1---5:R-:W-:Y:S05]  /*16a0*/  CALL.ABS.NOINC R14 ;  /* 0x000000000e007343 */ /* 0x022fea0003c00000 */
.L_x_17:
[----:B------:R-:W-:-:S04]  /*16b0*/  LOP3.LUT R0, R18, 0x1, RZ, 0xfc, !PT ;  /* 0x0000000112007812 */ /* 0x000fc800078efcff */
[----:B------:R-:W-:-:S13]  /*16c0*/  ISETP.NE.AND P0, PT, R0, 0x3, PT ;  /* 0x000000030000780c */ /* 0x000fda0003f05270 */
[----:B------:R-:W-:Y:S05]  /*16d0*/  @!P0 BRA `(.L_x_18) ;  /* 0x0000000000048947 */ /* 0x000fea0003800000 */
[----:B------:R-:W-:Y:S01]  /*16e0*/  BPT.TRAP 0x1 ;  /* 0x000000040000795c */ /* 0x000fe20000300000 */
.L_x_18:
[----:B------:R-:W0:Y:S01]  /*16f0*/  S2UR UR5, SR_CgaCtaId ;  /* 0x00000000000579c3 */ /* 0x000e220000008800 */
[----:B------:R-:W-:Y:S01]  /*1700*/  UMOV UR4, 0x400 ;  /* 0x0000040000047882 */ /* 0x000fe20000000000 */
[----:B------:R-:W-:Y:S02]  /*1710*/  IMAD.U32 R0, RZ, RZ, UR40 ;  /* 0x00000028ff007e24 */ /* 0x000fe4000f8e00ff */
[----:B------:R-:W-:-:S03]  /*1720*/  IMAD.U32 R3, RZ, RZ, UR41 ;  /* 0x00000029ff037e24 */ /* 0x000fc6000f8e00ff */
[----:B------:R-:W-:Y:S01]  /*1730*/  SHF.L.U32 R0, R0, 0x1f, RZ ;  /* 0x0000001f00007819 */ /* 0x000fe200000006ff */
[----:B0-----:R-:W-:-:S06]  /*1740*/  ULEA UR4, UR5, UR4, 0x18 ;  /* 0x0000000405047291 */ /* 0x001fcc000f8ec03f */
[----:B------:R-:W-:-:S04]  /*1750*/  IMAD.U32 R6, RZ, RZ, UR4 ;  /* 0x00000004ff067e24 */ /* 0x000fc8000f8e00ff */
[----:B------:R-:W-:-:S04]  /*1760*/  IMAD R3, R3, 0x8, R6 ;  /* 0x0000000803037824 */ /* 0x000fc800078e0206 */
[----:B------:R0:W1:Y:S01]  /*1770*/  SYNCS.PHASECHK.TRANS64.TRYWAIT P1, [R3+URZ], R0 ;  /* 0x00000000030075a7 */ /* 0x000062000802017f */
[----:B------:R-:W-:Y:S05]  /*1780*/  @!P0 BRA `(.L_x_19) ;  /* 0x0000000000048947 */ /* 0x000fea0003800000 */
[----:B------:R-:W-:Y:S01]  /*1790*/  BPT.TRAP 0x1 ;  /* 0x000000040000795c */ /* 0x000fe20000300000 */
.L_x_19:
[----:B------:R-:W-:-:S05]  /*17a0*/  IMAD.U32 R4, RZ, RZ, UR44 ;  /* 0x0000002cff047e24 */ /* 0x000fca000f8e00ff */
[----:B------:R-:W-:Y:S01]  /*17b0*/  ISETP.GE.AND P2, PT, R4, 0x1, PT ;  /* 0x000000010400780c */ /* 0x000fe20003f46270 */
[----:B-1----:R-:W-:-:S12]  /*17c0*/  @P1 BRA `(.L_x_20) ;  /* 0x0000000000081947 */ /* 0x002fd80003800000 */
[----:B------:R-:W1:Y:S02]  /*17d0*/  SYNCS.PHASECHK.TRANS64.TRYWAIT P1, [R3+URZ], R0 ;  /* 0x00000000030075a7 */ /* 0x000e64000802017f */
[----:B-1----:R-:W-:Y:S05]  /*17e0*/  @!P1 BRA `(.L_x_21) ;  /* 0x0000005800889947 */ /* 0x002fea0003800000 */
.L_x_20:
[----:B------:R-:W-:Y:S05]  /*17f0*/  WARPSYNC.ALL ;  /* 0x0000000000007948 */ /* 0x000fea0003800000 */
[----:B------:R-:W-:Y:S01]  /*1800*/  R2UR UR4, R6 ;  /* 0x00000000060472ca */ /* 0x000fe200000e0000 */
[----:B------:R-:W-:Y:S01]  /*1810*/  ULEA UR5, UR41, UR45, 0xa ;  /* 0x0000002d29057291 */ /* 0x000fe2000f8e503f */
[----:B------:R-:W-:Y:S01]  /*1820*/  WARPGROUP.ARRIVE ;  /* 0x00000000000079c5 */ /* 0x000fe20000000000 */
[----:B------:R-:W-:Y:S01]  /*1830*/  UMOV UR9, 0x40000040 ;  /* 0x4000004000097882 */ /* 0x000fe20000000000 */
[----:B------:R-:W-:-:S04]  /*1840*/  UMOV UR11, 0x40000040 ;  /* 0x40000040000b7882 */ /* 0x000fc80000000000 */
[----:B------:R-:W-:-:S05]  /*1850*/  UMOV UR8, UR5 ;  /* 0x0000000500087c82 */ /* 0x000fca0008000000 */
[----:B------:R-:W-:-:S04]  /*1860*/  UIADD3 UR4, UR4, 0x1c180, URZ ;  /* 0x0001c18004047890 */ /* 0x000fc8000fffe03f */
[----:B------:R-:W-:-:S04]  /*1870*/  USHF.R.U32.HI UR4, URZ, 0x4, UR4 ;  /* 0x000000043f047899 */ /* 0x000fc80008011604 */
[----:B------:R-:W-:-:S04]  /*1880*/  ULOP3.LUT UR4, UR4, 0x3fff, URZ, 0xc0, !UPT ;  /* 0x00003fff04047892 */ /* 0x000fc8000f8ec03f */
[----:B------:R-:W-:-:S04]  /*1890*/  ULOP3.LUT UR4, UR4, 0x10000, URZ, 0xfc, !UPT ;  /* 0x0001000004047892 */ /* 0x000fc8000f8efc3f */
[----:B------:R-:W-:-:S07]  /*18a0*/  ULEA UR6, UR41, UR4, 0xa ;  /* 0x0000000429067291 */ /* 0x000fce000f8e503f */
[----:B------:R-:W-:Y:S02]  /*18b0*/  UMOV UR10, UR6 ;  /* 0x00000006000a7c82 */ /* 0x000fe40008000000 */
[----:B------:R-:W-:Y:S01]  /*18c0*/  IGMMA.64x128x32.S8.S8 R24, gdesc[UR8], RZ, !UPT, gsb0 ;  /* 0x03600000081879f1 */ /* 0x000fe2000c0410ff */
[----:B------:R-:W-:Y:S02]  /*18d0*/  UIADD3 UR8, UR5, 0x2, URZ ;  /* 0x0000000205087890 */ /* 0x000fe4000fffe03f */
[----:B------:R-:W-:Y:S01]  /*18e0*/  UIADD3 UR10, UR6, 0x2, URZ ;  /* 0x00000002060a7890 */ /* 0x000fe2000fffe03f */
[----:B------:R-:W-:Y:S01]  /*18f0*/  UMOV UR9, 0x40000040 ;  /* 0x4000004000097882 */ /* 0x000fe20000000000 */
[----:B------:R-:W-:Y:S01]  /*1900*/  UMOV UR11, 0x40000040 ;  /* 0x40000040000b7882 */ /* 0x000fe20000000000 */
[----:B------:R-:W-:Y:S02]  /*1910*/  WARPGROUP.DEPBAR.LE gsb0, 0x0 ;  /* 0x00008000000079c5 */ /* 0x000fe40000010000 */
[----:B------:R-:W-:-:S06]  /*1920*/  WARPGROUP.ARRIVE ;  /* 0x00000000000079c5 */ /* 0x000fcc0000000000 */
[----:B------:R-:W-:Y:S01]  /*1930*/  IGMMA.64x128x32.S8.S8 R24, gdesc[UR8], R24, gsb0 ;  /* 0x03600000081879f1 */ /* 0x000fe20008041018 */
        /* <DEDUP_REMOVED lines=13> */
[----:B------:R-:W-:Y:S03]  /*1a10*/  IGMMA.64x128x32.S8.S8 R24, gdesc[UR8], R24, gsb0 ;  /* 0x03600000081879f1 */ /* 0x000fe60008041018 */
[----:B------:R-:W-:Y:S02]  /*1a20*/  WARPGROUP.DEPBAR.LE gsb0, 0x0 ;  /* 0x00008000000079c5 */ /* 0x000fe40000010000 */
[----:B------:R-:W-:Y:S05]  /*1a30*/  @!P2 BRA `(.L_x_22) ;  /* 0x000000040028a947 */ /* 0x000fea0003800000 */
[----:B------:R-:W-:Y:S01]  /*1a40*/  UIADD3 UR5, UR41, 0x1, URZ ;  /* 0x0000000129057890 */ /* 0x000fe2000fffe03f */
[----:B01----:R-:W-:Y:S02]  /*1a50*/  IMAD.U32 R0, RZ, RZ, UR44 ;  /* 0x0000002cff007e24 */ /* 0x003fe4000f8e00ff */
[----:B------:R-:W-:Y:S01]  /*1a60*/  IMAD.U32 R3, RZ, RZ, UR41 ;  /* 0x00000029ff037e24 */ /* 0x000fe2000f8e00ff */
[----:B------:R-:W-:-:S04]  /*1a70*/  UISETP.NE.AND UP0, UPT, UR5, 0x7, UPT ;  /* 0x000000070500788c */ /* 0x000fc8000bf05270 */
[----:B------:R-:W-:Y:S02]  /*1a80*/  USEL UR6, URZ, 0x1, UP0 ;  /* 0x000000013f067887 */ /* 0x000fe40008000000 */
[----:B------:R-:W-:Y:S02]  /*1a90*/  USEL UR5, UR5, URZ, UP0 ;  /* 0x0000003f05057287 */ /* 0x000fe40008000000 */
[----:B------:R-:W-:-:S06]  /*1aa0*/  ULOP3.LUT UR6, UR40, UR6, URZ, 0x3c, !UPT ;  /* 0x0000000628067292 */ /* 0x000fcc000f8e3c3f */
[----:B------:R-:W-:-:S07]  /*1ab0*/  IMAD.U32 R7, RZ, RZ, UR6 ;  /* 0x00000006ff077e24 */ /* 0x000fce000f8e00ff */
.L_x_29:
[----:B------:R-:W-:Y:S05]  /*1ac0*/  @!P0 BRA `(.L_x_23) ;  /* 0x0000000000048947 */ /* 0x000fea0003800000 */
[----:B------:R-:W-:Y:S01]  /*1ad0*/  BPT.TRAP 0x1 ;  /* 0x000000040000795c */ /* 0x000fe20000300000 */
.L_x_23:
[----:B------:R-:W0:Y:S01]  /*1ae0*/  S2UR UR7, SR_CgaCtaId ;  /* 0x00000000000779c3 */ /* 0x000e220000008800 */
[----:B------:R-:W-:Y:S01]  /*1af0*/  UMOV UR6, 0x400 ;  /* 0x0000040000067882 */ /* 0x000fe20000000000 */
[----:B------:R-:W-:Y:S01]  /*1b00*/  IMAD.U32 R5, RZ, RZ, UR5 ;  /* 0x00000005ff057e24 */ /* 0x000fe2000f8e00ff */
[----:B------:R-:W-:Y:S01]  /*1b10*/  SHF.L.U32 R4, R7, 0x1f, RZ ;  /* 0x0000001f07047819 */ /* 0x000fe200000006ff */
[----:B0-----:R-:W-:-:S06]  /*1b20*/  ULEA UR6, UR7, UR6, 0x18 ;  /* 0x0000000607067291 */ /* 0x001fcc000f8ec03f */
[----:B------:R-:W-:-:S04]  /*1b30*/  IMAD.U32 R6, RZ, RZ, UR6 ;  /* 0x00000006ff067e24 */ /* 0x000fc8000f8e00ff */
[----:B------:R-:W-:-:S04]  /*1b40*/  IMAD R5, R5, 0x8, R6 ;  /* 0x0000000805057824 */ /* 0x000fc800078e0206 */
[----:B------:R0:W1:Y:S01]  /*1b50*/  SYNCS.PHASECHK.TRANS64.TRYWAIT P1, [R5+URZ], R4 ;  /* 0x00000004050075a7 */ /* 0x000062000802017f */
[----:B------:R-:W-:Y:S05]  /*1b60*/  @!P0 BRA `(.L_x_24) ;  /* 0x0000000000048947 */ /* 0x000fea0003800000 */
[----:B------:R-:W-:Y:S01]  /*1b70*/  BPT.TRAP 0x1 ;  /* 0x000000040000795c */ /* 0x000fe20000300000 */
.L_x_24:
[----:B-1----:R-:W-:Y:S05]  /*1b80*/  @P1 BRA `(.L_x_25) ;  /* 0x0000000000081947 */ /* 0x002fea0003800000 */
[----:B------:R-:W1:Y:S02]  /*1b90*/  SYNCS.PHASECHK.TRANS64.TRYWAIT P1, [R5+URZ], R4 ;  /* 0x00000004050075a7 */ /* 0x000e64000802017f */
[----:B-1----:R-:W-:Y:S05]  /*1ba0*/  @!P1 BRA `(.L_x_26) ;  /* 0x0000005400ac9947 */ /* 0x002fea0003800000 */
.L_x_25:
[----:B------:R-:W-:Y:S01]  /*1bb0*/  ULEA UR6, UR5, UR45, 0xa ;  /* 0x0000002d05067291 */ /* 0x000fe2000f8e503f */
[----:B------:R-:W-:Y:S01]  /*1bc0*/  WARPGROUP.ARRIVE ;  /* 0x00000000000079c5 */ /* 0x000fe20000000000 */
[----:B------:R-:W-:Y:S01]  /*1bd0*/  ULEA UR7, UR5, UR4, 0xa ;  /* 0x0000000405077291 */ /* 0x000fe2000f8e503f */
[----:B------:R-:W-:Y:S01]  /*1be0*/  UMOV UR9, 0x40000040 ;  /* 0x4000004000097882 */ /* 0x000fe20000000000 */
[----:B------:R-:W-:-:S03]  /*1bf0*/  UMOV UR11, 0x40000040 ;  /* 0x40000040000b7882 */ /* 0x000fc60000000000 */
[----:B------:R-:W-:Y:S02]  /*1c00*/  UMOV UR8, UR6 ;  /* 0x0000000600087c82 */ /* 0x000fe40008000000 */
[----:B------:R-:W-:Y:S02]  /*1c10*/  UMOV UR10, UR7 ;  /* 0x00000007000a7c82 */ /* 0x000fe40008000000 */
[----:B------:R-:W-:Y:S01]  /*1c20*/  IGMMA.64x128x32.S8.S8 R24, gdesc[UR8], R24, gsb0 ;  /* 0x03600000081879f1 */ /* 0x000fe20008041018 */
[----:B------:R-:W-:Y:S02]  /*1c30*/  UIADD3 UR8, UR6, 0x2, URZ ;  /* 0x0000000206087890 */ /* 0x000fe4000fffe03f */
[----:B------:R-:W-:Y:S01]  /*1c40*/  UIADD3 UR10, UR7, 0x2, URZ ;  /* 0x00000002070a7890 */ /* 0x000fe2000fffe03f */
[----:B------:R-:W-:Y:S01]  /*1c50*/  UMOV UR9, 0x40000040 ;  /* 0x4000004000097882 */ /* 0x000fe20000000000 */
[----:B------:R-:W-:Y:S01]  /*1c60*/  UMOV UR11, 0x40000040 ;  /* 0x40000040000b7882 */ /* 0x000fe20000000000 */
[----:B------:R-:W-:-:S02]  /*1c70*/  WARPGROUP.DEPBAR.LE gsb0, 0x0 ;  /* 0x00008000000079c5 */ /* 0x000fc40000010000 */
        /* <DEDUP_REMOVED lines=18> */
[----:B------:R-:W-:Y:S01]  /*1da0*/  BPT.TRAP 0x1 ;  /* 0x000000040000795c */ /* 0x000fe20000300000 */
.L_x_27:
[----:B------:R-:W-:-:S13]  /*1db0*/  ISETP.NE.AND P1, PT, R22, RZ, PT ;  /* 0x000000ff1600720c */ /* 0x000fda0003f25270 */
[----:B01----:R-:W-:-:S04]  /*1dc0*/  @P1 IMAD R4, R3, 0x8, R6 ;  /* 0x0000000803041824 */ /* 0x003fc800078e0206 */
[----:B------:R-:W-:-:S05]  /*1dd0*/  @P1 VIADD R4, R4, 0x38 ;  /* 0x0000003804041836 */ /* 0x000fca0000000000 */
[----:B------:R-:W-:-:S04]  /*1de0*/  @P1 PRMT R4, R19, 0x654, R4 ;  /* 0x0000065413041816 */ /* 0x000fc80000000004 */
[----:B------:R0:W-:Y:S01]  /*1df0*/  @P1 SYNCS.ARRIVE.TRANS64.RED.A1T0 RZ, [R4+URZ], RZ ;  /* 0x000000ff04ff19a7 */ /* 0x0001e2000810043f */
[----:B------:R-:W-:-:S13]  /*1e00*/  ISETP.GT.U32.AND P1, PT, R18, 0x1, PT ;  /* 0x000000011200780c */ /* 0x000fda0003f24070 */
[----:B0-----:R-:W-:Y:S05]  /*1e10*/  @P1 BRA `(.L_x_28) ;  /* 0x0000000000041947 */ /* 0x001fea0003800000 */
[----:B------:R-:W-:Y:S01]  /*1e20*/  BPT.TRAP 0x1 ;  /* 0x000000040000795c */ /* 0x000fe20000300000 */
.L_x_28:
[----:B------:R-:W-:Y:S01]  /*1e30*/  UIADD3 UR5, UR5, 0x1, URZ ;  /* 0x0000000105057890 */ /* 0x000fe2000fffe03f */
[C---:B------:R-:W-:Y:S01]  /*1e40*/  ISETP.GT.AND P2, PT, R0.reuse, 0x1, PT ;  /* 0x000000010000780c */ /* 0x040fe20003f44270 */
[----:B------:R-:W-:Y:S02]  /*1e50*/  VIADD R3, R3, 0x1 ;  /* 0x0000000103037836 */ /* 0x000fe40000000000 */
[----:B------:R-:W-:Y:S01]  /*1e60*/  UISETP.NE.AND UP0, UPT, UR5, 0x7, UPT ;  /* 0x000000070500788c */ /* 0x000fe2000bf05270 */
[----:B------:R-:W-:Y:S02]  /*1e70*/  VIADD R0, R0, 0xffffffff ;  /* 0xffffffff00007836 */ /* 0x000fe40000000000 */
[C---:B------:R-:W-:Y:S01]  /*1e80*/  ISETP.NE.AND P1, PT, R3.reuse, 0x7, PT ;  /* 0x000000070300780c */ /* 0x040fe20003f25270 */
[----:B------:R-:W-:Y:S02]  /*1e90*/  USEL UR6, URZ, 0x1, UP0 ;  /* 0x000000013f067887 */ /* 0x000fe40008000000 */
[----:B------:R-:W-:Y:S01]  /*1ea0*/  USEL UR5, UR5, URZ, UP0 ;  /* 0x0000003f05057287 */ /* 0x000fe20008000000 */
[----:B------:R-:W-:-:S03]  /*1eb0*/  SEL R3, R3, RZ, P1 ;  /* 0x000000ff03037207 */ /* 0x000fc60000800000 */
[----:B------:R-:W-:Y:S01]  /*1ec0*/  LOP3.LUT R7, R7, UR6, RZ, 0x3c, !PT ;  /* 0x0000000607077c12 */ /* 0x000fe2000f8e3cff */
[----:B------:R-:W-:Y:S07]  /*1ed0*/  @P2 BRA `(.L_x_29) ;  /* 0xfffffff800f82947 */ /* 0x000fee000383ffff */
.L_x_22:
[----:B01----:R-:W0:Y:S02]  /*1ee0*/  LDC R0, c[0x0][0x28c] ;  /* 0x0000a300ff007b82 */ /* 0x003e240000000800 */
[----:B0-----:R-:W-:-:S13]  /*1ef0*/  ISETP.GE.AND P1, PT, R0, 0x1, PT ;  /* 0x000000010000780c */ /* 0x001fda0003f26270 */
[----:B------:R-:W-:Y:S05]  /*1f00*/  @!P1 BRA `(.L_x_30) ;  /* 0x0000000000509947 */ /* 0x000fea0003800000 */
[----:B------:R-:W-:Y:S05]  /*1f10*/  @!P0 BRA `(.L_x_31) ;  /* 0x0000000000048947 */ /* 0x000fea0003800000 */
[----:B------:R-:W-:Y:S01]  /*1f20*/  BPT.TRAP 0x1 ;  /* 0x000000040000795c */ /* 0x000fe20000300000 */
.L_x_31:
[----:B------:R-:W-:Y:S01]  /*1f30*/  ISETP.NE.AND P0, PT, R22, RZ, PT ;  /* 0x000000ff1600720c */ /* 0x000fe20003f05270 */
[----:B------:R-:W-:Y:S01]  /*1f40*/  BSSY B0, `(.L_x_32) ;  /* 0x000000e000007945 */ /* 0x000fe20003800000 */
[----:B------:R-:W-:-:S11]  /*1f50*/  ISETP.GT.U32.AND P1, PT, R18, 0x1, PT ;  /* 0x000000011200780c */ /* 0x000fd60003f24070 */
[----:B------:R-:W-:Y:S05]  /*1f60*/  @!P0 BRA `(.L_x_33) ;  /* 0x00000000002c8947 */ /* 0x000fea0003800000 */
[----:B------:R-:W-:-:S04]  /*1f70*/  UIADD3 UR6, UR44, UR41, URZ ;  /* 0x000000292c067290 */ /* 0x000fc8000fffe03f */
[----:B------:R-:W-:-:S04]  /*1f80*/  UIMAD.WIDE.U32 UR4, UR6, 0x24924925, URZ ;  /* 0x24924925060478a5 */ /* 0x000fc8000f8e003f */
[----:B------:R-:W-:-:S04]  /*1f90*/  UIADD3 UR4, UR6, -UR5, URZ ;  /* 0x8000000506047290 */ /* 0x000fc8000fffe03f */
[----:B------:R-:W-:-:S04]  /*1fa0*/  ULEA.HI UR4, UR4, UR5, URZ, 0x1f ;  /* 0x0000000504047291 */ /* 0x000fc8000f8ff83f */
[----:B------:R-:W-:-:S04]  /*1fb0*/  USHF.R.U32.HI UR4, URZ, 0x2, UR4 ;  /* 0x000000023f047899 */ /* 0x000fc80008011604 */
[----:B------:R-:W-:-:S06]  /*1fc0*/  UIMAD UR4, UR4, -0x7, UR6 ;  /* 0xfffffff9040478a4 */ /* 0x000fcc000f8e0206 */
[----:B------:R-:W-:-:S04]  /*1fd0*/  IMAD.U32 R3, RZ, RZ, UR4 ;  /* 0x00000004ff037e24 */ /* 0x000fc8000f8e00ff */
[----:B------:R-:W-:-:S04]  /*1fe0*/  IMAD R0, R3, 0x8, R6 ;  /* 0x0000000803007824 */ /* 0x000fc800078e0206 */
[----:B------:R-:W-:-:S05]  /*1ff0*/  VIADD R0, R0, 0x38 ;  /* 0x0000003800007836 */ /* 0x000fca0000000000 */
[----:B------:R-:W-:-:S04]  /*2000*/  PRMT R0, R19, 0x654, R0 ;  /* 0x0000065413007816 */ /* 0x000fc80000000000 */
[----:B------:R0:W-:Y:S03]  /*2010*/  SYNCS.ARRIVE.TRANS64.RED.A1T0 RZ, [R0+URZ], RZ ;  /* 0x000000ff00ff79a7 */ /* 0x0001e6000810043f */
.L_x_33:
[----:B------:R-:W-:Y:S05]  /*2020*/  BSYNC B0 ;  /* 0x0000000000007941 */ /* 0x000fea0003800000 */
.L_x_32:
[----:B------:R-:W-:Y:S05]  /*2030*/  @P1 BRA `(.L_x_30) ;  /* 0x0000000000041947 */ /* 0x000fea0003800000 */
[----:B------:R-:W-:Y:S01]  /*2040*/  BPT.TRAP 0x1 ;  /* 0x000000040000795c */ /* 0x000fe20000300000 */
.L_x_30:
[----:B------:R-:W-:Y:S01]  /*2050*/  UISETP.GE.U32.AND UP1, UPT, UR43, 0x7, UPT ;  /* 0x000000072b00788c */ /* 0x000fe2000bf26070 */
[----:B------:R-:W-:Y:S01]  /*2060*/  IMAD.SHL.U32 R3, R100, 0x80, RZ ;  /* 0x0000008064037824 */ /* 0x000fe200078e00ff */
[----:B------:R-:W-:Y:S01]  /*2070*/  UIADD3 UR41, UR43, UR41, URZ ;  /* 0x000000292b297290 */ /* 0x000fe2000fffe03f */
[----:B------:R-:W-:Y:S01]  /*2080*/  IMAD.SHL.U32 R11, R101, 0x80, RZ ;  /* 0x00000080650b7824 */ /* 0x000fe200078e00ff */
[----:B------:R-:W-:Y:S01]  /*2090*/  ULDC UR7, c[0x0][0x288] ;  /* 0x0000a20000077ab9 */ /* 0x000fe20000000800 */
[----:B0-----:R-:W-:Y:S01]  /*20a0*/  IMAD.MOV.U32 R0, RZ, RZ, -0x1 ;  /* 0xffffffffff007424 */ /* 0x001fe200078e00ff */
[----:B------:R-:W-:Y:S01]  /*20b0*/  UISETP.GT.U32.AND UP0, UPT, UR41, 0x6, UPT ;  /* 0x000000062900788c */ /* 0x000fe2000bf04070 */
[----:B------:R-:W-:-:S03]  /*20c0*/  ISETP.GE.AND P0, PT, R3, UR7, PT ;  /* 0x0000000703007c0c */ /* 0x000fc6000bf06270 */
[----:B------:R-:W-:Y:S02]  /*20d0*/  UISETP.LT.U32.AND UP0, UPT, UR43, 0x7, UP0 ;  /* 0x000000072b00788c */ /* 0x000fe40008701070 */
[----:B------:R-:W-:Y:S02]  /*20e0*/  @UP1 UIMAD.WIDE.U32 UR4, UR41, 0x24924925, URZ ;  /* 0x24924925290418a5 */ /* 0x000fe4000f8e003f */
[----:B------:R-:W-:Y:S02]  /*20f0*/  USEL UR6, URZ, 0x1, !UP0 ;  /* 0x000000013f067887 */ /* 0x000fe4000c000000 */
[----:B------:R-:W-:Y:S02]  /*2100*/  @UP1 UIADD3 UR4, UR41, -UR5, URZ ;  /* 0x8000000529041290 */ /* 0x000fe4000fffe03f */
[----:B------:R-:W-:Y:S02]  /*2110*/  ULOP3.LUT UR40, UR40, UR6, URZ, 0x3c, !UPT ;  /* 0x0000000628287292 */ /* 0x000fe4000f8e3c3f */
[----:B------:R-:W-:-:S03]  /*2120*/  @UP1 ULEA.HI UR4, UR4, UR5, URZ, 0x1f ;  /* 0x0000000504041291 */ /* 0x000fc6000f8ff83f */
[----:B------:R-:W-:Y:S01]  /*2130*/  ULDC UR5, c[0x0][0x284] ;  /* 0x0000a10000057ab9 */ /* 0x000fe20000000800 */
[----:B------:R-:W-:Y:S01]  /*2140*/  @UP1 USHF.R.U32.HI UR4, URZ, 0x2, UR4 ;  /* 0x000000023f041899 */ /* 0x000fe20008011604 */
[----:B------:R-:W-:-:S03]  /*2150*/  ISETP.GE.OR P0, PT, R11, UR5, P0 ;  /* 0x000000050b007c0c */ /* 0x000fc60008706670 */
[----:B------:R-:W-:-:S10]  /*2160*/  @UP1 ULOP3.LUT UR40, UR40, 0x1, UR4, 0x78, !UPT ;  /* 0x0000000128281892 */ /* 0x000fd4000f8e7804 */
[----:B------:R-:W-:Y:S05]  /*2170*/  @P0 BRA `(.L_x_34) ;  /* 0x0000003000c80947 */ /* 0x000fea0003800000 */
[----:B------:R-:W0:Y:S01]  /*2180*/  LDC.64 R12, c[0x0][0x5c8] ;  /* 0x00017200ff0c7b82 */ /* 0x000e220000000a00 */
[----:B------:R-:W-:Y:S01]  /*2190*/  SHF.R.S32.HI R10, RZ, 0x1f, R23 ;  /* 0x0000001fff0a7819 */ /* 0x000fe20000011417 */
[----:B------:R-:W-:Y:S01]  /*21a0*/  ULDC.64 UR4, c[0x0][0x5d0] ;  /* 0x0001740000047ab9 */ /* 0x000fe20000000a00 */
[----:B------:R-:W-:Y:S01]  /*21b0*/  LOP3.LUT R8, R3, 0x6, R94, 0xf8, !PT ;  /* 0x0000000603087812 */ /* 0x000fe200078ef85e */
[----:B------:R-:W-:Y:S01]  /*21c0*/  IMAD.WIDE R14, R101, 0x80, R88 ;  /* 0x00000080650e7825 */ /* 0x000fe200078e0258 */
[----:B------:R-:W-:Y:S02]  /*21d0*/  BSSY B0, `(.L_x_34) ;  /* 0x000032c000007945 */ /* 0x000fe40003800000 */
[----:B------:R-:W-:Y:S01]  /*21e0*/  SHF.R.S32.HI R9, RZ, 0x1f, R8 ;  /* 0x0000001fff097819 */ /* 0x000fe20000011408 */
[----:B------:R-:W-:Y:S02]  /*21f0*/  IMAD R4, R10, UR4, RZ ;  /* 0x000000040a047c24 */ /* 0x000fe4000f8e02ff */
[----:B------:R-:W-:-:S02]  /*2200*/  IMAD.IADD R101, R98, 0x1, -R11 ;  /* 0x0000000162657824 */ /* 0x000fc400078e0a0b */
[C---:B------:R-:W-:Y:S02]  /*2210*/  IMAD R7, R23.reuse, UR5, R4 ;  /* 0x0000000517077c24 */ /* 0x040fe4000f8e0204 */
[----:B------:R-:W-:Y:S01]  /*2220*/  IMAD.WIDE.U32 R4, R23, UR4, R8 ;  /* 0x0000000417047c25 */ /* 0x000fe2000f8e0008 */
[----:B------:R-:W-:-:S03]  /*2230*/  ULDC.64 UR4, c[0x0][0x5c0] ;  /* 0x0001700000047ab9 */ /* 0x000fc60000000a00 */
[----:B------:R-:W-:Y:S02]  /*2240*/  IMAD.IADD R5, R5, 0x1, R7 ;  /* 0x0000000105057824 */ /* 0x000fe400078e0207 */
[----:B------:R-:W-:Y:S02]  /*2250*/  IMAD.IADD R3, R92, 0x1, -R3 ;  /* 0x000000015c037824 */ /* 0x000fe400078e0a03 */
[-C--:B0-----:R-:W-:Y:S02]  /*2260*/  IMAD R6, R15, R12.reuse, RZ ;  /* 0x0000000c0f067224 */ /* 0x081fe400078e02ff */
[----:B------:R-:W-:-:S04]  /*2270*/  IMAD.WIDE.U32 R4, R14, R12, R4 ;  /* 0x0000000c0e047225 */ /* 0x000fc800078e0004 */
[----:B------:R-:W-:Y:S01]  /*2280*/  IMAD R7, R14, R13, R6 ;  /* 0x0000000d0e077224 */ /* 0x000fe200078e0206 */
[----:B------:R-:W-:-:S04]  /*2290*/  IADD3 R4, P0, R4, UR4, RZ ;  /* 0x0000000404047c10 */ /* 0x000fc8000ff1e0ff */
[----:B------:R-:W-:Y:S02]  /*22a0*/  IADD3.X R5, R5, UR5, R7, P0, !PT ;  /* 0x0000000505057c10 */ /* 0x000fe400087fe407 */
[----:B-----5:R-:W-:Y:S02]  /*22b0*/  ISETP.NE.AND P0, PT, R91, RZ, PT ;  /* 0x000000ff5b00720c */ /* 0x020fe40003f05270 */
[----:B------:R-:W-:-:S04]  /*22c0*/  LEA R6, P1, R12, R4, 0x3 ;  /* 0x000000040c067211 */ /* 0x000fc800078218ff */
[----:B------:R-:W-:-:S07]  /*22d0*/  LEA.HI.X R7, R12, R5, R13, 0x3, P1 ;  /* 0x000000050c077211 */ /* 0x000fce00008f1c0d */
[----:B------:R-:W-:Y:S05]  /*22e0*/  @!P0 BRA `(.L_x_35) ;  /* 0x0000002400608947 */ /* 0x000fea0003800000 */
[----:B------:R-:W0:Y:S01]  /*22f0*/  LDC.64 R102, c[0x0][0x5b0] ;  /* 0x00016c00ff667b82 */ /* 0x000e220000000a00 */
[----:B------:R-:W-:Y:S01]  /*2300*/  ULDC.64 UR4, c[0x0][0x5b8] ;  /* 0x00016e0000047ab9 */ /* 0x000fe20000000a00 */
[----:B------:R-:W-:Y:S01]  /*2310*/  ISETP.GE.AND P1, PT, R101, 0x1, PT ;  /* 0x000000016500780c */ /* 0x000fe20003f26270 */
[----:B------:R-:W-:Y:S01]  /*2320*/  IMAD R10, R10, UR4, RZ ;  /* 0x000000040a0a7c24 */ /* 0x000fe2000f8e02ff */
[----:B------:R-:W-:Y:S01]  /*2330*/  BSSY B1, `(.L_x_36) ;  /* 0x000000e000017945 */ /* 0x000fe20003800000 */
[----:B------:R-:W-:Y:S01]  /*2340*/  IMAD.WIDE.U32 R20, R23, UR4, R8 ;  /* 0x0000000417147c25 */ /* 0x000fe2000f8e0008 */
[----:B------:R-:W-:Y:S02]  /*2350*/  ISETP.LT.OR P5, PT, R3, 0x1, !P1 ;  /* 0x000000010300780c */ /* 0x000fe40004fa1670 */
[----:B------:R-:W1:Y:S01]  /*2360*/  LDC.64 R104, c[0x0][0x5a8] ;  /* 0x00016a00ff687b82 */ /* 0x000e620000000a00 */
[----:B------:R-:W-:Y:S02]  /*2370*/  IMAD R13, R23, UR5, R10 ;  /* 0x00000005170d7c24 */ /* 0x000fe4000f8e020a */
[----:B------:R-:W-:-:S02]  /*2380*/  IMAD.MOV.U32 R12, RZ, RZ, R20 ;  /* 0x000000ffff0c7224 */ /* 0x000fc400078e0014 */
[----:B------:R-:W-:Y:S02]  /*2390*/  IMAD.IADD R13, R21, 0x1, R13 ;  /* 0x00000001150d7824 */ /* 0x000fe400078e020d */
[-C--:B0-----:R-:W-:Y:S02]  /*23a0*/  IMAD R10, R15, R102.reuse, RZ ;  /* 0x000000660f0a7224 */ /* 0x081fe400078e02ff */
[----:B------:R-:W-:-:S04]  /*23b0*/  IMAD.WIDE.U32 R8, R14, R102, R12 ;  /* 0x000000660e087225 */ /* 0x000fc800078e000c */
[----:B------:R-:W-:Y:S01]  /*23c0*/  IMAD R23, R14, R103, R10 ;  /* 0x000000670e177224 */ /* 0x000fe200078e020a */
[----:B-1----:R-:W-:-:S04]  /*23d0*/  IADD3 R8, P0, R8, R104, RZ ;  /* 0x0000006808087210 */ /* 0x002fc80007f1e0ff */
[----:B------:R-:W-:Y:S01]  /*23e0*/  IADD3.X R9, R105, R9, R23, P0, !PT ;  /* 0x0000000969097210 */ /* 0x000fe200007fe417 */
[----:B------:R-:W-:Y:S08]  /*23f0*/  @P5 BRA `(.L_x_37) ;  /* 0x0000000000045947 */ /* 0x000ff00003800000 */
[----:B------:R0:W5:Y:S02]  /*2400*/  LDG.E.U8 R99, desc[UR38][R8.64] ;  /* 0x0000002608637981 */ /* 0x000164000c1e1100 */
.L_x_37:
[----:B------:R-:W-:Y:S05]  /*2410*/  BSYNC B1 ;  /* 0x0000000000017941 */ /* 0x000fea0003800000 */
.L_x_36:
[----:B-----5:R-:W-:Y:S01]  /*2420*/  LOP3.LUT R15, R99, 0xffff, RZ, 0xc0, !PT ;  /* 0x0000ffff630f7812 */ /* 0x020fe200078ec0ff */
[C---:B------:R-:W-:Y:S01]  /*2430*/  IMAD.SHL.U32 R10, R102.reuse, 0x8, RZ ;  /* 0x00000008660a7824 */ /* 0x040fe200078e00ff */
[----:B------:R-:W-:Y:S01]  /*2440*/  ISETP.LT.OR P2, PT, R3, 0x2, !P1 ;  /* 0x000000020300780c */ /* 0x000fe20004f41670 */
[----:B------:R-:W-:Y:S01]  /*2450*/  BSSY B1, `(.L_x_38) ;  /* 0x000000e000017945 */ /* 0x000fe20003800000 */
[----:B------:R-:W-:Y:S02]  /*2460*/  PRMT R100, R15, 0x8880, RZ ;  /* 0x000088800f647816 */ /* 0x000fe400000000ff */
[----:B------:R-:W-:Y:S02]  /*2470*/  SHF.L.U64.HI R11, R102, 0x3, R103 ;  /* 0x00000003660b7819 */ /* 0x000fe40000010267 */
[----:B------:R-:W-:Y:S01]  /*2480*/  ISETP.GE.AND P0, PT, R101, 0x9, PT ;  /* 0x000000096500780c */ /* 0x000fe20003f06270 */
[----:B------:R-:W-:Y:S02]  /*2490*/  IMAD R15, R100, R91, RZ ;  /* 0x0000005b640f7224 */ /* 0x000fe400078e02ff */
[----:B------:R-:W-:-:S04]  /*24a0*/  IMAD.WIDE.U32 R10, R14, R102, R10 ;  /* 0x000000660e0a7225 */ /* 0x000fc800078e000a */
[----:B------:R-:W-:Y:S01]  /*24b0*/  @!P5 IMAD R21, R24, R90, R15 ;  /* 0x0000005a1815d224 */ /* 0x000fe200078e020f */
[----:B------:R-:W-:Y:S01]  /*24c0*/  IADD3 R10, P3, P4, R20, R104, R10 ;  /* 0x00000068140a7210 */ /* 0x000fe20007c7e00a */
[----:B------:R-:W-:-:S03]  /*24d0*/  IMAD.IADD R20, R23, 0x1, R11 ;  /* 0x0000000117147824 */ /* 0x000fc600078e020b */
[----:B------:R1:W-:Y:S01]  /*24e0*/  @!P5 STG.E.U8 desc[UR38][R4.64], R21 ;  /* 0x000000150400d986 */ /* 0x0003e2000c101126 */
[----:B------:R-:W-:Y:S08]  /*24f0*/  @P2 BRA `(.L_x_39) ;  /* 0x00000000000c2947 */ /* 0x000ff00003800000 */
[----:B------:R-:W2:Y:S02]  /*2500*/  LDG.E.U8 R99, desc[UR38][R8.64+0x1] ;  /* 0x0000012608637981 */ /* 0x000ea4000c1e1100 */
[----:B--2---:R-:W-:-:S05]  /*2510*/  PRMT R14, R99, 0x8880, RZ ;  /* 0x00008880630e7816 */ /* 0x004fca00000000ff */
[----:B------:R-:W-:-:S07]  /*2520*/  IMAD R15, R14, R91, RZ ;  /* 0x0000005b0e0f7224 */ /* 0x000fce00078e02ff */
.L_x_39:
[----:B------:R-:W-:Y:S05]  /*2530*/  BSYNC B1 ;  /* 0x0000000000017941 */ /* 0x000fea0003800000 */
.L_x_38:
[----:B------:R-:W-:Y:S01]  /*2540*/  ISETP.LT.OR P5, PT, R3, 0x1, !P0 ;  /* 0x000000010300780c */ /* 0x000fe200047a1670 */
[----:B------:R-:W-:Y:S01]  /*2550*/  @!P2 IMAD R25, R25, R90, R15 ;  /* 0x0000005a1919a224 */ /* 0x000fe200078e020f */
[----:B------:R-:W-:Y:S01]  /*2560*/  BSSY B1, `(.L_x_40) ;  /* 0x000000a000017945 */ /* 0x000fe20003800000 */
[----:B------:R-:W-:Y:S02]  /*2570*/  IADD3.X R11, R13, R105, R20, P3, P4 ;  /* 0x000000690d0b7210 */ /* 0x000fe40001fe8414 */
[C---:B------:R-:W-:Y:S01]  /*2580*/  ISETP.LT.OR P3, PT, R3.reuse, 0x2, !P0 ;  /* 0x000000020300780c */ /* 0x040fe20004761670 */
[----:B------:R2:W-:Y:S01]  /*2590*/  @!P2 STG.E.U8 desc[UR38][R4.64+0x1], R25 ;  /* 0x000001190400a986 */ /* 0x0005e2000c101126 */
[C---:B------:R-:W-:Y:S02]  /*25a0*/  ISETP.LT.OR P4, PT, R3.reuse, 0x9, !P1 ;  /* 0x000000090300780c */ /* 0x040fe40004f81670 */
[----:B------:R-:W-:-:S04]  /*25b0*/  ISETP.LT.OR P2, PT, R3, 0xa, !P1 ;  /* 0x0000000a0300780c */ /* 0x000fc80004f41670 */
[----:B------:R-:W-:Y:S09]  /*25c0*/  @P5 BRA `(.L_x_41) ;  /* 0x00000000000c5947 */ /* 0x000ff20003800000 */
[----:B------:R-:W3:Y:S02]  /*25d0*/  LDG.E.U8 R99, desc[UR38][R10.64] ;  /* 0x000000260a637981 */ /* 0x000ee4000c1e1100 */
[----:B---3--:R-:W-:-:S05]  /*25e0*/  PRMT R12, R99, 0x8880, RZ ;  /* 0x00008880630c7816 */ /* 0x008fca00000000ff */
[----:B------:R-:W-:-:S07]  /*25f0*/  IMAD R15, R12, R91, RZ ;  /* 0x0000005b0c0f7224 */ /* 0x000fce00078e02ff */
.L_x_41:
[----:B------:R-:W-:Y:S05]  /*2600*/  BSYNC B1 ;  /* 0x0000000000017941 */ /* 0x000fea0003800000 */
.L_x_40:
[----:B------:R-:W-:Y:S01]  /*2610*/  @!P5 IMAD R13, R26, R90, R15 ;  /* 0x0000005a1a0dd224 */ /* 0x000fe200078e020f */
[----:B------:R-:W-:Y:S04]  /*2620*/  BSSY B1, `(.L_x_42) ;  /* 0x0000006000017945 */ /* 0x000fe80003800000 */
[----:B------:R3:W-:Y:S01]  /*2630*/  @!P5 STG.E.U8 desc[UR38][R6.64], R13 ;  /* 0x0000000d0600d986 */ /* 0x0007e2000c101126 */
[----:B------:R-:W-:Y:S05]  /*2640*/  @P3 BRA `(.L_x_43) ;  /* 0x00000000000c3947 */ /* 0x000fea0003800000 */
[----:B------:R-:W4:Y:S02]  /*2650*/  LDG.E.U8 R99, desc[UR38][R10.64+0x1] ;  /* 0x000001260a637981 */ /* 0x000f24000c1e1100 */
[----:B----4-:R-:W-:-:S05]  /*2660*/  PRMT R12, R99, 0x8880, RZ ;  /* 0x00008880630c7816 */ /* 0x010fca00000000ff */
[----:B------:R-:W-:-:S07]  /*2670*/  IMAD R15, R12, R91, RZ ;  /* 0x0000005b0c0f7224 */ /* 0x000fce00078e02ff */
.L_x_43:
[----:B------:R-:W-:Y:S05]  /*2680*/  BSYNC B1 ;  /* 0x0000000000017941 */ /* 0x000fea0003800000 */
.L_x_42:
[----:B------:R-:W-:Y:S01]  /*2690*/  @!P3 IMAD R27, R27, R90, R15 ;  /* 0x0000005a1b1bb224 */ /* 0x000fe200078e020f */
[----:B------:R-:W-:Y:S04]  /*26a0*/  BSSY B1, `(.L_x_44) ;  /* 0x0000006000017945 */ /* 0x000fe80003800000 */
[----:B------:R4:W-:Y:S01]  /*26b0*/  @!P3 STG.E.U8 desc[UR38][R6.64+0x1], R27 ;  /* 0x0000011b0600b986 */ /* 0x0009e2000c101126 */
[----:B------:R-:W-:Y:S05]  /*26c0*/  @P4 BRA `(.L_x_45) ;  /* 0x00000000000c4947 */ /* 0x000fea0003800000 */
[----:B------:R-:W5:Y:S02]  /*26d0*/  LDG.E.U8 R99, desc[UR38][R8.64+0x8] ;  /* 0x0000082608637981 */ /* 0x000f64000c1e1100 */
[----:B-----5:R-:W-:-:S05]  /*26e0*/  PRMT R12, R99, 0x8880, RZ ;  /* 0x00008880630c7816 */ /* 0x020fca00000000ff */
[----:B------:R-:W-:-:S07]  /*26f0*/  IMAD R15, R12, R91, RZ ;  /* 0x0000005b0c0f7224 */ /* 0x000fce00078e02ff */
.L_x_45:
[----:B------:R-:W-:Y:S05]  /*2700*/  BSYNC B1 ;  /* 0x0000000000017941 */ /* 0x000fea0003800000 */
.L_x_44:
[----:B---3--:R-:W-:Y:S01]  /*2710*/  @!P4 IMAD R13, R28, R90, R15 ;  /* 0x0000005a1c0dc224 */ /* 0x008fe200078e020f */
[----:B------:R-:W-:Y:S04]  /*2720*/  BSSY B1, `(.L_x_46) ;  /* 0x0000006000017945 */ /* 0x000fe80003800000 */
[----:B------:R3:W-:Y:S01]  /*2730*/  @!P4 STG.E.U8 desc[UR38][R4.64+0x8], R13 ;  /* 0x0000080d0400c986 */ /* 0x0007e2000c101126 */
[----:B------:R-:W-:Y:S05]  /*2740*/  @P2 BRA `(.L_x_47) ;  /* 0x00000000000c2947 */ /* 0x000fea0003800000 */
[----:B------:R-:W5:Y:S02]  /*2750*/  LDG.E.U8 R99, desc[UR38][R8.64+0x9] ;  /* 0x0000092608637981 */ /* 0x000f64000c1e1100 */
[----:B-----5:R-:W-:-:S05]  /*2760*/  PRMT R12, R99, 0x8880, RZ ;  /* 0x00008880630c7816 */ /* 0x020fca00000000ff */
[----:B------:R-:W-:-:S07]  /*2770*/  IMAD R15, R12, R91, RZ ;  /* 0x0000005b0c0f7224 */ /* 0x000fce00078e02ff */
.L_x_47:
[----:B------:R-:W-:Y:S05]  /*2780*/  BSYNC B1 ;  /* 0x0000000000017941 */ /* 0x000fea0003800000 */
.L_x_46:
[----:B------:R-:W-:Y:S01]  /*2790*/  ISETP.LT.OR P4, PT, R3, 0x9, !P0 ;  /* 0x000000090300780c */ /* 0x000fe20004781670 */
[----:B------:R-:W-:Y:S01]  /*27a0*/  @!P2 IMAD R29, R29, R90, R15 ;  /* 0x0000005a1d1da224 */ /* 0x000fe200078e020f */
[----:B------:R-:W-:Y:S01]  /*27b0*/  BSSY B1, `(.L_x_48) ;  /* 0x0000009000017945 */ /* 0x000fe20003800000 */
[C---:B------:R-:W-:Y:S02]  /*27c0*/  ISETP.LT.OR P3, PT, R3.reuse, 0xa, !P0 ;  /* 0x0000000a0300780c */ /* 0x040fe40004761670 */
[C---:B------:R-:W-:Y:S01]  /*27d0*/  ISETP.LT.OR P5, PT, R3.reuse, 0x11, !P1 ;  /* 0x000000110300780c */ /* 0x040fe20004fa1670 */
[----:B------:R0:W-:Y:S01]  /*27e0*/  @!P2 STG.E.U8 desc[UR38][R4.64+0x9], R29 ;  /* 0x0000091d0400a986 */ /* 0x0001e2000c101126 */
[----:B------:R-:W-:-:S06]  /*27f0*/  ISETP.LT.OR P2, PT, R3, 0x12, !P1 ;  /* 0x000000120300780c */ /* 0x000fcc0004f41670 */
[----:B------:R-:W-:Y:S07]  /*2800*/  @P4 BRA `(.L_x_49) ;  /* 0x00000000000c4947 */ /* 0x000fee0003800000 */
[----:B------:R-:W5:Y:S02]  /*2810*/  LDG.E.U8 R99, desc[UR38][R10.64+0x8] ;  /* 0x000008260a637981 */ /* 0x000f64000c1e1100 */
[----:B-----5:R-:W-:-:S05]  /*2820*/  PRMT R12, R99, 0x8880, RZ ;  /* 0x00008880630c7816 */ /* 0x020fca00000000ff */
[----:B------:R-:W-:-:S07]  /*2830*/  IMAD R15, R12, R91, RZ ;  /* 0x0000005b0c0f7224 */ /* 0x000fce00078e02ff */
.L_x_49:
[----:B------:R-:W-:Y:S05]  /*2840*/  BSYNC B1 ;  /* 0x0000000000017941 */ /* 0x000fea0003800000 */
.L_x_48:
[----:B---3--:R-:W-:Y:S01]  /*2850*/  @!P4 IMAD R13, R30, R90, R15 ;  /* 0x0000005a1e0dc224 */ /* 0x008fe200078e020f */
[----:B------:R-:W-:Y:S04]  /*2860*/  BSSY B1, `(.L_x_50) ;  /* 0x0000006000017945 */ /* 0x000fe80003800000 */
[----:B------:R3:W-:Y:S01]  /*2870*/  @!P4 STG.E.U8 desc[UR38][R6.64+0x8], R13 ;  /* 0x0000080d0600c986 */ /* 0x0007e2000c101126 */
[----:B------:R-:W-:Y:S05]  /*2880*/  @P3 BRA `(.L_x_51) ;  /* 0x00000000000c3947 */ /* 0x000fea0003800000 */
[----:B------:R-:W5:Y:S02]  /*2890*/  LDG.E.U8 R99, desc[UR38][R10.64+0x9] ;  /* 0x000009260a637981 */ /* 0x000f64000c1e1100 */
[----:B-----5:R-:W-:-:S05]  /*28a0*/  PRMT R12, R99, 0x8880, RZ ;  /* 0x00008880630c7816 */ /* 0x020fca00000000ff */
[----:B------:R-:W-:-:S07]  /*28b0*/  IMAD R15, R12, R91, RZ ;  /* 0x0000005b0c0f7224 */ /* 0x000fce00078e02ff */
.L_x_51:
[----:B------:R-:W-:Y:S05]  /*28c0*/  BSYNC B1 ;  /* 0x0000000000017941 */ /* 0x000fea0003800000 */
.L_x_50:
[----:B------:R-:W-:Y:S01]  /*28d0*/  @!P3 IMAD R31, R31, R90, R15 ;  /* 0x0000005a1f1fb224 */ /* 0x000fe200078e020f */
[----:B------:R-:W-:Y:S04]  /*28e0*/  BSSY B1, `(.L_x_52) ;  /* 0x0000006000017945 */ /* 0x000fe80003800000 */
[----:B------:R0:W-:Y:S01]  /*28f0*/  @!P3 STG.E.U8 desc[UR38][R6.64+0x9], R31 ;  /* 0x0000091f0600b986 */ /* 0x0001e2000c101126 */
[----:B------:R-:W-:Y:S05]  /*2900*/  @P5 BRA `(.L_x_53) ;  /* 0x00000000000c5947 */ /* 0x000fea0003800000 */
[----:B------:R-:W5:Y:S02]  /*2910*/  LDG.E.U8 R99, desc[UR38][R8.64+0x10] ;  /* 0x0000102608637981 */ /* 0x000f64000c1e1100 */
[----:B-----5:R-:W-:-:S05]  /*2920*/  PRMT R12, R99, 0x8880, RZ ;  /* 0x00008880630c7816 */ /* 0x020fca00000000ff */
[----:B------:R-:W-:-:S07]  /*2930*/  IMAD R15, R12, R91, RZ ;  /* 0x0000005b0c0f7224 */ /* 0x000fce00078e02ff */
.L_x_53:
[----:B------:R-:W-:Y:S05]  /*2940*/  BSYNC B1 ;  /* 0x0000000000017941 */ /* 0x000fea0003800000 */
.L_x_52:
[----:B---3--:R-:W-:Y:S01]  /*2950*/  @!P5 IMAD R13, R32, R90, R15 ;  /* 0x0000005a200dd224 */ /* 0x008fe200078e020f */
[----:B------:R-:W-:Y:S04]  /*2960*/  BSSY B1, `(.L_x_54) ;  /* 0x0000006000017945 */ /* 0x000fe80003800000 */
[----:B------:R3:W-:Y:S01]  /*2970*/  @!P5 STG.E.U8 desc[UR38][R4.64+0x10], R13 ;  /* 0x0000100d0400d986 */ /* 0x0007e2000c101126 */
[----:B------:R-:W-:Y:S05]  /*2980*/  @P2 BRA `(.L_x_55) ;  /* 0x00000000000c2947 */ /* 0x000fea0003800000 */
[----:B------:R-:W5:Y:S02]  /*2990*/  LDG.E.U8 R99, desc[UR38][R8.64+0x11] ;  /* 0x0000112608637981 */ /* 0x000f64000c1e1100 */
[----:B-----5:R-:W-:-:S05]  /*29a0*/  PRMT R12, R99, 0x8880, RZ ;  /* 0x00008880630c7816 */ /* 0x020fca00000000ff */
[----:B------:R-:W-:-:S07]  /*29b0*/  IMAD R15, R12, R91, RZ ;  /* 0x0000005b0c0f7224 */ /* 0x000fce00078e02ff */
.L_x_55:
[----:B------:R-:W-:Y:S05]  /*29c0*/  BSYNC B1 ;  /* 0x0000000000017941 */ /* 0x000fea0003800000 */
.L_x_54:
        /* <DEDUP_REMOVED lines=11> */
.L_x_57:
[----:B------:R-:W-:Y:S05]  /*2a80*/  BSYNC B1 ;  /* 0x0000000000017941 */ /* 0x000fea0003800000 */
.L_x_56:
[----:B---3--:R-:W-:Y:S01]  /*2a90*/  @!P4 IMAD R13, R34, R90, R15 ;  /* 0x0000005a220dc224 */ /* 0x008fe200078e020f */
[----:B------:R-:W-:Y:S04]  /*2aa0*/  BSSY B1, `(.L_x_58) ;  /* 0x0000006000017945 */ /* 0x000fe80003800000 */
[----:B------:R3:W-:Y:S01]  /*2ab0*/  @!P4 STG.E.U8 desc[UR38][R6.64+0x10], R13 ;  /* 0x0000100d0600c986 */ /* 0x0007e2000c101126 */
[----:B------:R-:W-:Y:S05]  /*2ac0*/  @P3 BRA `(.L_x_59) ;  /* 0x00000000000c3947 */ /* 0x000fea0003800000 */
[----:B------:R-:W5:Y:S02]  /*2ad0*/  LDG.E.U8 R99, desc[UR38][R10.64+0x11] ;  /* 0x000011260a637981 */ /* 0x000f64000c1e1100 */
[----:B-----5:R-:W-:-:S05]  /*2ae0*/  PRMT R12, R99, 0x8880, RZ ;  /* 0x00008880630c7816 */ /* 0x020fca00000000ff */
[----:B------:R-:W-:-:S07]  /*2af0*/  IMAD R15, R12, R91, RZ ;  /* 0x0000005b0c0f7224 */ /* 0x000fce00078e02ff */
.L_x_59:
[----:B------:R-:W-:Y:S05]  /*2b00*/  BSYNC B1 ;  /* 0x0000000000017941 */ /* 0x000fea0003800000 */
.L_x_58:
[----:B------:R-:W-:Y:S01]  /*2b10*/  @!P3 IMAD R35, R35, R90, R15 ;  /* 0x0000005a2323b224 */ /* 0x000fe200078e020f */
[----:B------:R-:W-:Y:S04]  /*2b20*/  BSSY B1, `(.L_x_60) ;  /* 0x0000006000017945 */ /* 0x000fe80003800000 */
[----:B------:R0:W-:Y:S01]  /*2b30*/  @!P3 STG.E.U8 desc[UR38][R6.64+0x11], R35 ;  /* 0x000011230600b986 */ /* 0x0001e2000c101126 */
[----:B------:R-:W-:Y:S05]  /*2b40*/  @P5 BRA `(.L_x_61) ;  /* 0x00000000000c5947 */ /* 0x000fea0003800000 */
[----:B------:R-:W5:Y:S02]  /*2b50*/  LDG.E.U8 R99, desc[UR38][R8.64+0x18] ;  /* 0x0000182608637981 */ /* 0x000f64000c1e1100 */
[----:B-----5:R-:W-:-:S05]  /*2b60*/  PRMT R12, R99, 0x8880, RZ ;  /* 0x00008880630c7816 */ /* 0x020fca00000000ff */
[----:B------:R-:W-:-:S07]  /*2b70*/  IMAD R15, R12, R91, RZ ;  /* 0x0000005b0c0f7224 */ /* 0x000fce00078e02ff */
.L_x_61:
[----:B------:R-:W-:Y:S05]  /*2b80*/  BSYNC B1 ;  /* 0x0000000000017941 */ /* 0x000fea0003800000 */
.L_x_60:
[----:B---3--:R-:W-:Y:S01]  /*2b90*/  @!P5 IMAD R13, R36, R90, R15 ;  /* 0x0000005a240dd224 */ /* 0x008fe200078e020f */
[----:B------:R-:W-:Y:S04]  /*2ba0*/  BSSY B1, `(.L_x_62) ;  /* 0x0000006000017945 */ /* 0x000fe80003800000 */
[----:B------:R3:W-:Y:S01]  /*2bb0*/  @!P5 STG.E.U8 desc[UR38][R4.64+0x18], R13 ;  /* 0x0000180d0400d986 */ /* 0x0007e2000c101126 */
[----:B------:R-:W-:Y:S05]  /*2bc0*/  @P2 BRA `(.L_x_63) ;  /* 0x00000000000c2947 */ /* 0x000fea0003800000 */
[----:B------:R-:W5:Y:S02]  /*2bd0*/  LDG.E.U8 R99, desc[UR38][R8.64+0x19] ;  /* 0x0000192608637981 */ /* 0x000f64000c1e1100 */
[----:B-----5:R-:W-:-:S05]  /*2be0*/  PRMT R12, R99, 0x8880, RZ ;  /* 0x00008880630c7816 */ /* 0x020fca00000000ff */
[----:B------:R-:W-:-:S07]  /*2bf0*/  IMAD R15, R12, R91, RZ ;  /* 0x0000005b0c0f7224 */ /* 0x000fce00078e02ff */
.L_x_63:
[----:B------:R-:W-:Y:S05]  /*2c00*/  BSYNC B1 ;  /* 0x0000000000017941 */ /* 0x000fea0003800000 */
.L_x_62:
        /* <DEDUP_REMOVED lines=11> */
.L_x_65:
[----:B------:R-:W-:Y:S05]  /*2cc0*/  BSYNC B1 ;  /* 0x0000000000017941 */ /* 0x000fea0003800000 */
.L_x_64:
[----:B---3--:R-:W-:Y:S01]  /*2cd0*/  @!P4 IMAD R13, R38, R90, R15 ;  /* 0x0000005a260dc224 */ /* 0x008fe200078e020f */
[----:B------:R-:W-:Y:S04]  /*2ce0*/  BSSY B1, `(.L_x_66) ;  /* 0x0000006000017945 */ /* 0x000fe80003800000 */
[----:B------:R3:W-:Y:S01]  /*2cf0*/  @!P4 STG.E.U8 desc[UR38][R6.64+0x18], R13 ;  /* 0x0000180d0600c986 */ /* 0x0007e2000c101126 */
[----:B------:R-:W-:Y:S05]  /*2d00*/  @P3 BRA `(.L_x_67) ;  /* 0x00000000000c3947 */ /* 0x000fea0003800000 */
[----:B------:R-:W5:Y:S02]  /*2d10*/  LDG.E.U8 R99, desc[UR38][R10.64+0x19] ;  /* 0x000019260a637981 */ /* 0x000f64000c1e1100 */
[----:B-----5:R-:W-:-:S05]  /*2d20*/  PRMT R12, R99, 0x8880, RZ ;  /* 0x00008880630c7816 */ /* 0x020fca00000000ff */
[----:B------:R-:W-:-:S07]  /*2d30*/  IMAD R15, R12, R91, RZ ;  /* 0x0000005b0c0f7224 */ /* 0x000fce00078e02ff */
.L_x_67:
[----:B------:R-:W-:Y:S05]  /*2d40*/  BSYNC B1 ;  /* 0x0000000000017941 */ /* 0x000fea0003800000 */
.L_x_66:
[----:B------:R-:W-:Y:S01]  /*2d50*/  @!P3 IMAD R39, R39, R90, R15 ;  /* 0x0000005a2727b224 */ /* 0x000fe200078e020f */
[----:B------:R-:W-:Y:S04]  /*2d60*/  BSSY B1, `(.L_x_68) ;  /* 0x0000006000017945 */ /* 0x000fe80003800000 */
[----:B------:R0:W-:Y:S01]  /*2d70*/  @!P3 STG.E.U8 desc[UR38][R6.64+0x19], R39 ;  /* 0x000019270600b986 */ /* 0x0001e2000c101126 */
[----:B------:R-:W-:Y:S05]  /*2d80*/  @P5 BRA `(.L_x_69) ;  /* 0x00000000000c5947 */ /* 0x000fea0003800000 */
[----:B------:R-:W5:Y:S02]  /*2d90*/  LDG.E.U8 R99, desc[UR38][R8.64+0x20] ;  /* 0x0000202608637981 */ /* 0x000f64000c1e1100 */
[----:B-----5:R-:W-:-:S05]  /*2da0*/  PRMT R12, R99, 0x8880, RZ ;  /* 0x00008880630c7816 */ /* 0x020fca00000000ff */
[----:B------:R-:W-:-:S07]  /*2db0*/  IMAD R15, R12, R91, RZ ;  /* 0x0000005b0c0f7224 */ /* 0x000fce00078e02ff */
.L_x_69:
[----:B------:R-:W-:Y:S05]  /*2dc0*/  BSYNC B1 ;  /* 0x0000000000017941 */ /* 0x000fea0003800000 */
.L_x_68:
[----:B---3--:R-:W-:Y:S01]  /*2dd0*/  @!P5 IMAD R13, R40, R90, R15 ;  /* 0x0000005a280dd224 */ /* 0x008fe200078e020f */
[----:B------:R-:W-:Y:S04]  /*2de0*/  BSSY B1, `(.L_x_70) ;  /* 0x0000006000017945 */ /* 0x000fe80003800000 */
[----:B------:R3:W-:Y:S01]  /*2df0*/  @!P5 STG.E.U8 desc[UR38][R4.64+0x20], R13 ;  /* 0x0000200d0400d986 */ /* 0x0007e2000c101126 */
[----:B------:R-:W-:Y:S05]  /*2e00*/  @P2 BRA `(.L_x_71) ;  /* 0x00000000000c2947 */ /* 0x000fea0003800000 */
[----:B------:R-:W5:Y:S02]  /*2e10*/  LDG.E.U8 R99, desc[UR38][R8.64+0x21] ;  /* 0x0000212608637981 */ /* 0x000f64000c1e1100 */
[----:B-----5:R-:W-:-:S05]  /*2e20*/  PRMT R12, R99, 0x8880, RZ ;  /* 0x00008880630c7816 */ /* 0x020fca00000000ff */
[----:B------:R-:W-:-:S07]  /*2e30*/  IMAD R15, R12, R91, RZ ;  /* 0x0000005b0c0f7224 */ /* 0x000fce00078e02ff */
.L_x_71:
[----:B------:R-:W-:Y:S05]  /*2e40*/  BSYNC B1 ;  /* 0x0000000000017941 */ /* 0x000fea0003800000 */
.L_x_70:
        /* <DEDUP_REMOVED lines=11> */
.L_x_73:
[----:B------:R-:W-:Y:S05]  /*2f00*/  BSYNC B1 ;  /* 0x0000000000017941 */ /* 0x000fea0003800000 */
.L_x_72:
[----:B---3--:R-:W-:Y:S01]  /*2f10*/  @!P4 IMAD R13, R42, R90, R15 ;  /* 0x0000005a2a0dc224 */ /* 0x008fe200078e020f */
[----:B------:R-:W-:Y:S04]  /*2f20*/  BSSY B1, `(.L_x_74) ;  /* 0x0000006000017945 */ /* 0x000fe80003800000 */
[----:B------:R3:W-:Y:S01]  /*2f30*/  @!P4 STG.E.U8 desc[UR38][R6.64+0x20], R13 ;  /* 0x0000200d0600c986 */ /* 0x0007e2000c101126 */
[----:B------:R-:W-:Y:S05]  /*2f40*/  @P3 BRA `(.L_x_75) ;  /* 0x00000000000c3947 */ /* 0x000fea0003800000 */
[----:B------:R-:W5:Y:S02]  /*2f50*/  LDG.E.U8 R99, desc[UR38][R10.64+0x21] ;  /* 0x000021260a637981 */ /* 0x000f64000c1e1100 */
[----:B-----5:R-:W-:-:S05]  /*2f60*/  PRMT R12, R99, 0x8880, RZ ;  /* 0x00008880630c7816 */ /* 0x020fca00000000ff */
[----:B------:R-:W-:-:S07]  /*2f70*/  IMAD R15, R12, R91, RZ ;  /* 0x0000005b0c0f7224 */ /* 0x000fce00078e02ff */
.L_x_75:
[----:B------:R-:W-:Y:S05]  /*2f80*/  BSYNC B1 ;  /* 0x0000000000017941 */ /* 0x000fea0003800000 */
.L_x_74:
[----:B------:R-:W-:Y:S01]  /*2f90*/  @!P3 IMAD R43, R43, R90, R15 ;  /* 0x0000005a2b2bb224 */ /* 0x000fe200078e020f */
[----:B------:R-:W-:Y:S04]  /*2fa0*/  BSSY B1, `(.L_x_76) ;  /* 0x0000006000017945 */ /* 0x000fe80003800000 */
[----:B------:R0:W-:Y:S01]  /*2fb0*/  @!P3 STG.E.U8 desc[UR38][R6.64+0x21], R43 ;  /* 0x0000212b0600b986 */ /* 0x0001e2000c101126 */
[----:B------:R-:W-:Y:S05]  /*2fc0*/  @P5 BRA `(.L_x_77) ;  /* 0x00000000000c5947 */ /* 0x000fea0003800000 */
[----:B------:R-:W5:Y:S02]  /*2fd0*/  LDG.E.U8 R99, desc[UR38][R8.64+0x28] ;  /* 0x0000282608637981 */ /* 0x000f64000c1e1100 */
[----:B-----5:R-:W-:-:S05]  /*2fe0*/  PRMT R12, R99, 0x8880, RZ ;  /* 0x00008880630c7816 */ /* 0x020fca00000000ff */
[----:B------:R-:W-:-:S07]  /*2ff0*/  IMAD R15, R12, R91, RZ ;  /* 0x0000005b0c0f7224 */ /* 0x000fce00078e02ff */
.L_x_77:
[----:B------:R-:W-:Y:S05]  /*3000*/  BSYNC B1 ;  /* 0x0000000000017941 */ /* 0x000fea0003800000 */
.L_x_76:
[----:B---3--:R-:W-:Y:S01]  /*3010*/  @!P5 IMAD R13, R44, R90, R15 ;  /* 0x0000005a2c0dd224 */ /* 0x008fe200078e020f */
[----:B------:R-:W-:Y:S04]  /*3020*/  BSSY B1, `(.L_x_78) ;  /* 0x0000006000017945 */ /* 0x000fe80003800000 */
[----:B------:R3:W-:Y:S01]  /*3030*/  @!P5 STG.E.U8 desc[UR38][R4.64+0x28], R13 ;  /* 0x0000280d0400d986 */ /* 0x0007e2000c101126 */
[----:B------:R-:W-:Y:S05]  /*3040*/  @P2 BRA `(.L_x_79) ;  /* 0x00000000000c2947 */ /* 0x000fea0003800000 */
[----:B------:R-:W5:Y:S02]  /*3050*/  LDG.E.U8 R99, desc[UR38][R8.64+0x29] ;  /* 0x0000292608637981 */ /* 0x000f64000c1e1100 */
[----:B-----5:R-:W-:-:S05]  /*3060*/  PRMT R12, R99, 0x8880, RZ ;  /* 0x00008880630c7816 */ /* 0x020fca00000000ff */
[----:B------:R-:W-:-:S07]  /*3070*/  IMAD R15, R12, R91, RZ ;  /* 0x0000005b0c0f7224 */ /* 0x000fce00078e02ff */
.L_x_79:
[----:B------:R-:W-:Y:S05]  /*3080*/  BSYNC B1 ;  /* 0x0000000000017941 */ /* 0x000fea0003800000 */
.L_x_78:
        /* <DEDUP_REMOVED lines=11> */
.L_x_81:
[----:B------:R-:W-:Y:S05]  /*3140*/  BSYNC B1 ;  /* 0x0000000000017941 */ /* 0x000fea0003800000 */
.L_x_80:
[----:B---3--:R-:W-:Y:S01]  /*3150*/  @!P4 IMAD R13, R46, R90, R15 ;  /* 0x0000005a2e0dc224 */ /* 0x008fe200078e020f */
[----:B------:R-:W-:Y:S04]  /*3160*/  BSSY B1, `(.L_x_82) ;  /* 0x0000006000017945 */ /* 0x000fe80003800000 */
[----:B------:R3:W-:Y:S01]  /*3170*/  @!P4 STG.E.U8 desc[UR38][R6.64+0x28], R13 ;  /* 0x0000280d0600c986 */ /* 0x0007e2000c101126 */
[----:B------:R-:W-:Y:S05]  /*3180*/  @P3 BRA `(.L_x_83) ;  /* 0x00000000000c3947 */ /* 0x000fea0003800000 */
[----:B------:R-:W5:Y:S02]  /*3190*/  LDG.E.U8 R99, desc[UR38][R10.64+0x29] ;  /* 0x000029260a637981 */ /* 0x000f64000c1e1100 */
[----:B-----5:R-:W-:-:S05]  /*31a0*/  PRMT R12, R99, 0x8880, RZ ;  /* 0x00008880630c7816 */ /* 0x020fca00000000ff */
[----:B------:R-:W-:-:S07]  /*31b0*/  IMAD R15, R12, R91, RZ ;  /* 0x0000005b0c0f7224 */ /* 0x000fce00078e02ff */
.L_x_83:
[----:B------:R-:W-:Y:S05]  /*31c0*/  BSYNC B1 ;  /* 0x0000000000017941 */ /* 0x000fea0003800000 */
.L_x_82:
[----:B------:R-:W-:Y:S01]  /*31d0*/  @!P3 IMAD R47, R47, R90, R15 ;  /* 0x0000005a2f2fb224 */ /* 0x000fe200078e020f */
[----:B------:R-:W-:Y:S04]  /*31e0*/  BSSY B1, `(.L_x_84) ;  /* 0x0000006000017945 */ /* 0x000fe80003800000 */
[----:B------:R0:W-:Y:S01]  /*31f0*/  @!P3 STG.E.U8 desc[UR38][R6.64+0x29], R47 ;  /* 0x0000292f0600b986 */ /* 0x0001e2000c101126 */
[----:B------:R-:W-:Y:S05]  /*3200*/  @P5 BRA `(.L_x_85) ;  /* 0x00000000000c5947 */ /* 0x000fea0003800000 */
[----:B------:R-:W5:Y:S02]  /*3210*/  LDG.E.U8 R99, desc[UR38][R8.64+0x30] ;  /* 0x0000302608637981 */ /* 0x000f64000c1e1100 */
[----:B-----5:R-:W-:-:S05]  /*3220*/  PRMT R12, R99, 0x8880, RZ ;  /* 0x00008880630c7816 */ /* 0x020fca00000000ff */
[----:B------:R-:W-:-:S07]  /*3230*/  IMAD R15, R12, R91, RZ ;  /* 0x0000005b0c0f7224 */ /* 0x000fce00078e02ff */
.L_x_85:
[----:B------:R-:W-:Y:S05]  /*3240*/  BSYNC B1 ;  /* 0x0000000000017941 */ /* 0x000fea0003800000 */
.L_x_84:
[----:B---3--:R-:W-:Y:S01]  /*3250*/  @!P5 IMAD R13, R48, R90, R15 ;  /* 0x0000005a300dd224 */ /* 0x008fe200078e020f */
[----:B------:R-:W-:Y:S04]  /*3260*/  BSSY B1, `(.L_x_86) ;  /* 0x0000006000017945 */ /* 0x000fe80003800000 */
[----:B------:R3:W-:Y:S01]  /*3270*/  @!P5 STG.E.U8 desc[UR38][R4.64+0x30], R13 ;  /* 0x0000300d0400d986 */ /* 0x0007e2000c101126 */
[----:B------:R-:W-:Y:S05]  /*3280*/  @P2 BRA `(.L_x_87) ;  /* 0x00000000000c2947 */ /* 0x000fea0003800000 */
[----:B------:R-:W5:Y:S02]  /*3290*/  LDG.E.U8 R99, desc[UR38][R8.64+0x31] ;  /* 0x0000312608637981 */ /* 0x000f64000c1e1100 */
[----:B-----5:R-:W-:-:S05]  /*32a0*/  PRMT R12, R99, 0x8880, RZ ;  /* 0x00008880630c7816 */ /* 0x020fca00000000ff */
[----:B------:R-:W-:-:S07]  /*32b0*/  IMAD R15, R12, R91, RZ ;  /* 0x0000005b0c0f7224 */ /* 0x000fce00078e02ff */
.L_x_87:
[----:B------:R-:W-:Y:S05]  /*32c0*/  BSYNC B1 ;  /* 0x0000000000017941 */ /* 0x000fea0003800000 */
.L_x_86:
        /* <DEDUP_REMOVED lines=11> */
.L_x_89:
[----:B------:R-:W-:Y:S05]  /*3380*/  BSYNC B1 ;  /* 0x0000000000017941 */ /* 0x000fea0003800000 */
.L_x_88:
[----:B---3--:R-:W-:Y:S01]  /*3390*/  @!P4 IMAD R13, R50, R90, R15 ;  /* 0x0000005a320dc224 */ /* 0x008fe200078e020f */
[----:B------:R-:W-:Y:S04]  /*33a0*/  BSSY B1, `(.L_x_90) ;  /* 0x0000006000017945 */ /* 0x000fe80003800000 */
[----:B------:R3:W-:Y:S01]  /*33b0*/  @!P4 STG.E.U8 desc[UR38][R6.64+0x30], R13 ;  /* 0x0000300d0600c986 */ /* 0x0007e2000c101126 */
[----:B------:R-:W-:Y:S05]  /*33c0*/  @P3 BRA `(.L_x_91) ;  /* 0x00000000000c3947 */ /* 0x000fea0003800000 */
[----:B------:R-:W5:Y:S02]  /*33d0*/  LDG.E.U8 R99, desc[UR38][R10.64+0x31] ;  /* 0x000031260a637981 */ /* 0x000f64000c1e1100 */
[----:B-----5:R-:W-:-:S05]  /*33e0*/  PRMT R12, R99, 0x8880, RZ ;  /* 0x00008880630c7816 */ /* 0x020fca00000000ff */
[----:B------:R-:W-:-:S07]  /*33f0*/  IMAD R15, R12, R91, RZ ;  /* 0x0000005b0c0f7224 */ /* 0x000fce00078e02ff */
.L_x_91:
[----:B------:R-:W-:Y:S05]  /*3400*/  BSYNC B1 ;  /* 0x0000000000017941 */ /* 0x000fea0003800000 */
.L_x_90:
[----:B------:R-:W-:Y:S01]  /*3410*/  @!P3 IMAD R51, R51, R90, R15 ;  /* 0x0000005a3333b224 */ /* 0x000fe200078e020f */
[----:B------:R-:W-:Y:S04]  /*3420*/  BSSY B1, `(.L_x_92) ;  /* 0x0000006000017945 */ /* 0x000fe80003800000 */
[----:B------:R0:W-:Y:S01]  /*3430*/  @!P3 STG.E.U8 desc[UR38][R6.64+0x31], R51 ;  /* 0x000031330600b986 */ /* 0x0001e2000c101126 */
[----:B------:R-:W-:Y:S05]  /*3440*/  @P5 BRA `(.L_x_93) ;  /* 0x00000000000c5947 */ /* 0x000fea0003800000 */
[----:B------:R-:W5:Y:S02]  /*3450*/  LDG.E.U8 R99, desc[UR38][R8.64+0x38] ;  /* 0x0000382608637981 */ /* 0x000f64000c1e1100 */
[----:B-----5:R-:W-:-:S05]  /*3460*/  PRMT R12, R99, 0x8880, RZ ;  /* 0x00008880630c7816 */ /* 0x020fca00000000ff */
[----:B------:R-:W-:-:S07]  /*3470*/  IMAD R15, R12, R91, RZ ;  /* 0x0000005b0c0f7224 */ /* 0x000fce00078e02ff */
.L_x_93:
[----:B------:R-:W-:Y:S05]  /*3480*/  BSYNC B1 ;  /* 0x0000000000017941 */ /* 0x000fea0003800000 */
.L_x_92:
[----:B---3--:R-:W-:Y:S01]  /*3490*/  @!P5 IMAD R13, R52, R90, R15 ;  /* 0x0000005a340dd224 */ /* 0x008fe200078e020f */
[----:B------:R-:W-:Y:S04]  /*34a0*/  BSSY B1, `(.L_x_94) ;  /* 0x0000006000017945 */ /* 0x000fe80003800000 */
[----:B------:R3:W-:Y:S01]  /*34b0*/  @!P5 STG.E.U8 desc[UR38][R4.64+0x38], R13 ;  /* 0x0000380d0400d986 */ /* 0x0007e2000c101126 */
[----:B------:R-:W-:Y:S05]  /*34c0*/  @P2 BRA `(.L_x_95) ;  /* 0x00000000000c2947 */ /* 0x000fea0003800000 */
[----:B------:R-:W5:Y:S02]  /*34d0*/  LDG.E.U8 R99, desc[UR38][R8.64+0x39] ;  /* 0x0000392608637981 */ /* 0x000f64000c1e1100 */
[----:B-----5:R-:W-:-:S05]  /*34e0*/  PRMT R12, R99, 0x8880, RZ ;  /* 0x00008880630c7816 */ /* 0x020fca00000000ff */
[----:B------:R-:W-:-:S07]  /*34f0*/  IMAD R15, R12, R91, RZ ;  /* 0x0000005b0c0f7224 */ /* 0x000fce00078e02ff */
.L_x_95:
[----:B------:R-:W-:Y:S05]  /*3500*/  BSYNC B1 ;  /* 0x0000000000017941 */ /* 0x000fea0003800000 */
.L_x_94:
        /* <DEDUP_REMOVED lines=11> */
.L_x_97:
[----:B------:R-:W-:Y:S05]  /*35c0*/  BSYNC B1 ;  /* 0x0000000000017941 */ /* 0x000fea0003800000 */
.L_x_96:
[----:B---3--:R-:W-:Y:S01]  /*35d0*/  @!P4 IMAD R13, R54, R90, R15 ;  /* 0x0000005a360dc224 */ /* 0x008fe200078e020f */
[----:B------:R-:W-:Y:S04]  /*35e0*/  BSSY B1, `(.L_x_98) ;  /* 0x0000006000017945 */ /* 0x000fe80003800000 */
[----:B------:R3:W-:Y:S01]  /*35f0*/  @!P4 STG.E.U8 desc[UR38][R6.64+0x38], R13 ;  /* 0x0000380d0600c986 */ /* 0x0007e2000c101126 */
[----:B------:R-:W-:Y:S05]  /*3600*/  @P3 BRA `(.L_x_99) ;  /* 0x00000000000c3947 */ /* 0x000fea0003800000 */
[----:B------:R-:W5:Y:S02]  /*3610*/  LDG.E.U8 R99, desc[UR38][R10.64+0x39] ;  /* 0x000039260a637981 */ /* 0x000f64000c1e1100 */
[----:B-----5:R-:W-:-:S05]  /*3620*/  PRMT R12, R99, 0x8880, RZ ;  /* 0x00008880630c7816 */ /* 0x020fca00000000ff */
[----:B------:R-:W-:-:S07]  /*3630*/  IMAD R15, R12, R91, RZ ;  /* 0x0000005b0c0f7224 */ /* 0x000fce00078e02ff */
.L_x_99:
[----:B------:R-:W-:Y:S05]  /*3640*/  BSYNC B1 ;  /* 0x0000000000017941 */ /* 0x000fea0003800000 */
.L_x_98:
[----:B------:R-:W-:Y:S01]  /*3650*/  @!P3 IMAD R55, R55, R90, R15 ;  /* 0x0000005a3737b224 */ /* 0x000fe200078e020f */
[----:B------:R-:W-:Y:S04]  /*3660*/  BSSY B1, `(.L_x_100) ;  /* 0x0000006000017945 */ /* 0x000fe80003800000 */
[----:B------:R0:W-:Y:S01]  /*3670*/  @!P3 STG.E.U8 desc[UR38][R6.64+0x39], R55 ;  /* 0x000039370600b986 */ /* 0x0001e2000c101126 */
[----:B------:R-:W-:Y:S05]  /*3680*/  @P5 BRA `(.L_x_101) ;  /* 0x00000000000c5947 */ /* 0x000fea0003800000 */
[----:B------:R-:W5:Y:S02]  /*3690*/  LDG.E.U8 R99, desc[UR38][R8.64+0x40] ;  /* 0x0000402608637981 */ /* 0x000f64000c1e1100 */
[----:B-----5:R-:W-:-:S05]  /*36a0*/  PRMT R12, R99, 0x8880, RZ ;  /* 0x00008880630c7816 */ /* 0x020fca00000000ff */
[----:B------:R-:W-:-:S07]  /*36b0*/  IMAD R15, R12, R91, RZ ;  /* 0x0000005b0c0f7224 */ /* 0x000fce00078e02ff */
.L_x_101:
[----:B------:R-:W-:Y:S05]  /*36c0*/  BSYNC B1 ;  /* 0x0000000000017941 */ /* 0x000fea0003800000 */
.L_x_100:
[----:B---3--:R-:W-:Y:S01]  /*36d0*/  @!P5 IMAD R13, R56, R90, R15 ;  /* 0x0000005a380dd224 */ /* 0x008fe200078e020f */
[----:B------:R-:W-:Y:S04]  /*36e0*/  BSSY B1, `(.L_x_102) ;  /* 0x0000006000017945 */ /* 0x000fe80003800000 */
[----:B------:R3:W-:Y:S01]  /*36f0*/  @!P5 STG.E.U8 desc[UR38][R4.64+0x40], R13 ;  /* 0x0000400d0400d986 */ /* 0x0007e2000c101126 */
[----:B------:R-:W-:Y:S05]  /*3700*/  @P2 BRA `(.L_x_103) ;  /* 0x00000000000c2947 */ /* 0x000fea0003800000 */
[----:B------:R-:W5:Y:S02]  /*3710*/  LDG.E.U8 R99, desc[UR38][R8.64+0x41] ;  /* 0x0000412608637981 */ /* 0x000f64000c1e1100 */
[----:B-----5:R-:W-:-:S05]  /*3720*/  PRMT R12, R99, 0x8880, RZ ;  /* 0x00008880630c7816 */ /* 0x020fca00000000ff */
[----:B------:R-:W-:-:S07]  /*3730*/  IMAD R15, R12, R91, RZ ;  /* 0x0000005b0c0f7224 */ /* 0x000fce00078e02ff */
.L_x_103:
[----:B------:R-:W-:Y:S05]  /*3740*/  BSYNC B1 ;  /* 0x0000000000017941 */ /* 0x000fea0003800000 */
.L_x_102:
        /* <DEDUP_REMOVED lines=11> */
.L_x_105:
[----:B------:R-:W-:Y:S05]  /*3800*/  BSYNC B1 ;  /* 0x0000000000017941 */ /* 0x000fea0003800000 */
.L_x_104:
[----:B---3--:R-:W-:Y:S01]  /*3810*/  @!P4 IMAD R13, R58, R90, R15 ;  /* 0x0000005a3a0dc224 */ /* 0x008fe200078e020f */
[----:B------:R-:W-:Y:S04]  /*3820*/  BSSY B1, `(.L_x_106) ;  /* 0x0000006000017945 */ /* 0x000fe80003800000 */
[----:B------:R3:W-:Y:S01]  /*3830*/  @!P4 STG.E.U8 desc[UR38][R6.64+0x40], R13 ;  /* 0x0000400d0600c986 */ /* 0x0007e2000c101126 */
[----:B------:R-:W-:Y:S05]  /*3840*/  @P3 BRA `(.L_x_107) ;  /* 0x00000000000c3947 */ /* 0x000fea0003800000 */
[----:B------:R-:W5:Y:S02]  /*3850*/  LDG.E.U8 R99, desc[UR38][R10.64+0x41] ;  /* 0x000041260a637981 */ /* 0x000f64000c1e1100 */
[----:B-----5:R-:W-:-:S05]  /*3860*/  PRMT R12, R99, 0x8880, RZ ;  /* 0x00008880630c7816 */ /* 0x020fca00000000ff */
[----:B------:R-:W-:-:S07]  /*3870*/  IMAD R15, R12, R91, RZ ;  /* 0x0000005b0c0f7224 */ /* 0x000fce00078e02ff */
.L_x_107:
[----:B------:R-:W-:Y:S05]  /*3880*/  BSYNC B1 ;  /* 0x0000000000017941 */ /* 0x000fea0003800000 */
.L_x_106:
[----:B------:R-:W-:Y:S01]  /*3890*/  @!P3 IMAD R59, R59, R90, R15 ;  /* 0x0000005a3b3bb224 */ /* 0x000fe200078e020f */
[----:B------:R-:W-:Y:S04]  /*38a0*/  BSSY B1, `(.L_x_108) ;  /* 0x0000006000017945 */ /* 0x000fe80003800000 */
[----:B------:R0:W-:Y:S01]  /*38b0*/  @!P3 STG.E.U8 desc[UR38][R6.64+0x41], R59 ;  /* 0x0000413b0600b986 */ /* 0x0001e2000c101126 */
[----:B------:R-:W-:Y:S05]  /*38c0*/  @P5 BRA `(.L_x_109) ;  /* 0x00000000000c5947 */ /* 0x000fea0003800000 */
[----:B------:R-:W5:Y:S02]  /*38d0*/  LDG.E.U8 R99, desc[UR38][R8.64+0x48] ;  /* 0x0000482608637981 */ /* 0x000f64000c1e1100 */
[----:B-----5:R-:W-:-:S05]  /*38e0*/  PRMT R12, R99, 0x8880, RZ ;  /* 0x00008880630c7816 */ /* 0x020fca00000000ff */
[----:B------:R-:W-:-:S07]  /*38f0*/  IMAD R15, R12, R91, RZ ;  /* 0x0000005b0c0f7224 */ /* 0x000fce00078e02ff */
.L_x_109:
[----:B------:R-:W-:Y:S05]  /*3900*/  BSYNC B1 ;  /* 0x0000000000017941 */ /* 0x000fea0003800000 */
.L_x_108:
[----:B---3--:R-:W-:Y:S01]  /*3910*/  @!P5 IMAD R13, R60, R90, R15 ;  /* 0x0000005a3c0dd224 */ /* 0x008fe200078e020f */
[----:B------:R-:W-:Y:S04]  /*3920*/  BSSY B1, `(.L_x_110) ;  /* 0x0000006000017945 */ /* 0x000fe80003800000 */
[----:B------:R3:W-:Y:S01]  /*3930*/  @!P5 STG.E.U8 desc[UR38][R4.64+0x48], R13 ;  /* 0x0000480d0400d986 */ /* 0x0007e2000c101126 */
[----:B------:R-:W-:Y:S05]  /*3940*/  @P2 BRA `(.L_x_111) ;  /* 0x00000000000c2947 */ /* 0x000fea0003800000 */
[----:B------:R-:W5:Y:S02]  /*3950*/  LDG.E.U8 R99, desc[UR38][R8.64+0x49] ;  /* 0x0000492608637981 */ /* 0x000f64000c1e1100 */
[----:B-----5:R-:W-:-:S05]  /*3960*/  PRMT R12, R99, 0x8880, RZ ;  /* 0x00008880630c7816 */ /* 0x020fca00000000ff */
[----:B------:R-:W-:-:S07]  /*3970*/  IMAD R15, R12, R91, RZ ;  /* 0x0000005b0c0f7224 */ /* 0x000fce00078e02ff */
.L_x_111:
[----:B------:R-:W-:Y:S05]  /*3980*/  BSYNC B1 ;  /* 0x0000000000017941 */ /* 0x000fea0003800000 */
.L_x_110:
        /* <DEDUP_REMOVED lines=11> */
.L_x_113:
[----:B------:R-:W-:Y:S05]  /*3a40*/  BSYNC B1 ;  /* 0x0000000000017941 */ /* 0x000fea0003800000 */
.L_x_112:
[----:B---3--:R-:W-:Y:S01]  /*3a50*/  @!P4 IMAD R13, R62, R90, R15 ;  /* 0x0000005a3e0dc224 */ /* 0x008fe200078e020f */
[----:B------:R-:W-:Y:S04]  /*3a60*/  BSSY B1, `(.L_x_114) ;  /* 0x0000006000017945 */ /* 0x000fe80003800000 */
[----:B------:R3:W-:Y:S01]  /*3a70*/  @!P4 STG.E.U8 desc[UR38][R6.64+0x48], R13 ;  /* 0x0000480d0600c986 */ /* 0x0007e2000c101126 */
[----:B------:R-:W-:Y:S05]  /*3a80*/  @P3 BRA `(.L_x_115) ;  /* 0x00000000000c3947 */ /* 0x000fea0003800000 */
[----:B------:R-:W5:Y:S02]  /*3a90*/  LDG.E.U8 R99, desc[UR38][R10.64+0x49] ;  /* 0x000049260a637981 */ /* 0x000f64000c1e1100 */
[----:B-----5:R-:W-:-:S05]  /*3aa0*/  PRMT R12, R99, 0x8880, RZ ;  /* 0x00008880630c7816 */ /* 0x020fca00000000ff */
[----:B------:R-:W-:-:S07]  /*3ab0*/  IMAD R15, R12, R91, RZ ;  /* 0x0000005b0c0f7224 */ /* 0x000fce00078e02ff */
.L_x_115:
[----:B------:R-:W-:Y:S05]  /*3ac0*/  BSYNC B1 ;  /* 0x0000000000017941 */ /* 0x000fea0003800000 */
.L_x_114:
[----:B------:R-:W-:Y:S01]  /*3ad0*/  @!P3 IMAD R63, R63, R90, R15 ;  /* 0x0000005a3f3fb224 */ /* 0x000fe200078e020f */
[----:B------:R-:W-:Y:S04]  /*3ae0*/  BSSY B1, `(.L_x_116) ;  /* 0x0000006000017945 */ /* 0x000fe80003800000 */
[----:B------:R0:W-:Y:S01]  /*3af0*/  @!P3 STG.E.U8 desc[UR38][R6.64+0x49], R63 ;  /* 0x0000493f0600b986 */ /* 0x0001e2000c101126 */
[----:B------:R-:W-:Y:S05]  /*3b00*/  @P5 BRA `(.L_x_117) ;  /* 0x00000000000c5947 */ /* 0x000fea0003800000 */
[----:B------:R-:W5:Y:S02]  /*3b10*/  LDG.E.U8 R99, desc[UR38][R8.64+0x50] ;  /* 0x0000502608637981 */ /* 0x000f64000c1e1100 */
[----:B-----5:R-:W-:-:S05]  /*3b20*/  PRMT R12, R99, 0x8880, RZ ;  /* 0x00008880630c7816 */ /* 0x020fca00000000ff */
[----:B------:R-:W-:-:S07]  /*3b30*/  IMAD R15, R12, R91, RZ ;  /* 0x0000005b0c0f7224 */ /* 0x000fce00078e02ff */
.L_x_117:
[----:B------:R-:W-:Y:S05]  /*3b40*/  BSYNC B1 ;  /* 0x0000000000017941 */ /* 0x000fea0003800000 */
.L_x_116:
[----:B---3--:R-:W-:Y:S01]  /*3b50*/  @!P5 IMAD R13, R64, R90, R15 ;  /* 0x0000005a400dd224 */ /* 0x008fe200078e020f */
[----:B------:R-:W-:Y:S04]  /*3b60*/  BSSY B1, `(.L_x_118) ;  /* 0x0000006000017945 */ /* 0x000fe80003800000 */
[----:B------:R3:W-:Y:S01]  /*3b70*/  @!P5 STG.E.U8 desc[UR38][R4.64+0x50], R13 ;  /* 0x0000500d0400d986 */ /* 0x0007e2000c101126 */
[----:B------:R-:W-:Y:S05]  /*3b80*/  @P2 BRA `(.L_x_119) ;  /* 0x00000000000c2947 */ /* 0x000fea0003800000 */
[----:B------:R-:W5:Y:S02]  /*3b90*/  LDG.E.U8 R99, desc[UR38][R8.64+0x51] ;  /* 0x0000512608637981 */ /* 0x000f64000c1e1100 */
[----:B-----5:R-:W-:-:S05]  /*3ba0*/  PRMT R12, R99, 0x8880, RZ ;  /* 0x00008880630c7816 */ /* 0x020fca00000000ff */
[----:B------:R-:W-:-:S07]  /*3bb0*/  IMAD R15, R12, R91, RZ ;  /* 0x0000005b0c0f7224 */ /* 0x000fce00078e02ff */
.L_x_119:
[----:B------:R-:W-:Y:S05]  /*3bc0*/  BSYNC B1 ;  /* 0x0000000000017941 */ /* 0x000fea0003800000 */
.L_x_118:
        /* <DEDUP_REMOVED lines=11> */
.L_x_121:
[----:B------:R-:W-:Y:S05]  /*3c80*/  BSYNC B1 ;  /* 0x0000000000017941 */ /* 0x000fea0003800000 */
.L_x_120:
[----:B---3--:R-:W-:Y:S01]  /*3c90*/  @!P4 IMAD R13, R66, R90, R15 ;  /* 0x0000005a420dc224 */ /* 0x008fe200078e020f */
[----:B------:R-:W-:Y:S04]  /*3ca0*/  BSSY B1, `(.L_x_122) ;  /* 0x0000006000017945 */ /* 0x000fe80003800000 */
[----:B------:R3:W-:Y:S01]  /*3cb0*/  @!P4 STG.E.U8 desc[UR38][R6.64+0x50], R13 ;  /* 0x0000500d0600c986 */ /* 0x0007e2000c101126 */
[----:B------:R-:W-:Y:S05]  /*3cc0*/  @P3 BRA `(.L_x_123) ;  /* 0x00000000000c3947 */ /* 0x000fea0003800000 */
[----:B------:R-:W5:Y:S02]  /*3cd0*/  LDG.E.U8 R99, desc[UR38][R10.64+0x51] ;  /* 0x000051260a637981 */ /* 0x000f64000c1e1100 */
[----:B-----5:R-:W-:-:S05]  /*3ce0*/  PRMT R12, R99, 0x8880, RZ ;  /* 0x00008880630c7816 */ /* 0x020fca00000000ff */
[----:B------:R-:W-:-:S07]  /*3cf0*/  IMAD R15, R12, R91, RZ ;  /* 0x0000005b0c0f7224 */ /* 0x000fce00078e02ff */
.L_x_123:
[----:B------:R-:W-:Y:S05]  /*3d00*/  BSYNC B1 ;  /* 0x0000000000017941 */ /* 0x000fea0003800000 */
.L_x_122:
[----:B------:R-:W-:Y:S01]  /*3d10*/  @!P3 IMAD R67, R67, R90, R15 ;  /* 0x0000005a4343b224 */ /* 0x000fe200078e020f */
[----:B------:R-:W-:Y:S04]  /*3d20*/  BSSY B1, `(.L_x_124) ;  /* 0x0000006000017945 */ /* 0x000fe80003800000 */
[----:B------:R0:W-:Y:S01]  /*3d30*/  @!P3 STG.E.U8 desc[UR38][R6.64+0x51], R67 ;  /* 0x000051430600b986 */ /* 0x0001e2000c101126 */
[----:B------:R-:W-:Y:S05]  /*3d40*/  @P5 BRA `(.L_x_125) ;  /* 0x00000000000c5947 */ /* 0x000fea0003800000 */
[----:B------:R-:W5:Y:S02]  /*3d50*/  LDG.E.U8 R99, desc[UR38][R8.64+0x58] ;  /* 0x0000582608637981 */ /* 0x000f64000c1e1100 */
[----:B-----5:R-:W-:-:S05]  /*3d60*/  PRMT R12, R99, 0x8880, RZ ;  /* 0x00008880630c7816 */ /* 0x020fca00000000ff */
[----:B------:R-:W-:-:S07]  /*3d70*/  IMAD R15, R12, R91, RZ ;  /* 0x0000005b0c0f7224 */ /* 0x000fce00078e02ff */
.L_x_125:
[----:B------:R-:W-:Y:S05]  /*3d80*/  BSYNC B1 ;  /* 0x0000000000017941 */ /* 0x000fea0003800000 */
.L_x_124:
[----:B---3--:R-:W-:Y:S01]  /*3d90*/  @!P5 IMAD R13, R68, R90, R15 ;  /* 0x0000005a440dd224 */ /* 0x008fe200078e020f */
[----:B------:R-:W-:Y:S04]  /*3da0*/  BSSY B1, `(.L_x_126) ;  /* 0x0000006000017945 */ /* 0x000fe80003800000 */
[----:B------:R3:W-:Y:S01]  /*3db0*/  @!P5 STG.E.U8 desc[UR38][R4.64+0x58], R13 ;  /* 0x0000580d0400d986 */ /* 0x0007e2000c101126 */
[----:B------:R-:W-:Y:S05]  /*3dc0*/  @P2 BRA `(.L_x_127) ;  /* 0x00000000000c2947 */ /* 0x000fea0003800000 */
[----:B------:R-:W5:Y:S02]  /*3dd0*/  LDG.E.U8 R99, desc[UR38][R8.64+0x59] ;  /* 0x0000592608637981 */ /* 0x000f64000c1e1100 */
[----:B-----5:R-:W-:-:S05]  /*3de0*/  PRMT R12, R99, 0x8880, RZ ;  /* 0x00008880630c7816 */ /* 0x020fca00000000ff */
[----:B------:R-:W-:-:S07]  /*3df0*/  IMAD R15, R12, R91, RZ ;  /* 0x0000005b0c0f7224 */ /* 0x000fce00078e02ff */
.L_x_127:
[----:B------:R-:W-:Y:S05]  /*3e00*/  BSYNC B1 ;  /* 0x0000000000017941 */ /* 0x000fea0003800000 */
.L_x_126:
        /* <DEDUP_REMOVED lines=11> */
.L_x_129:
[----:B------:R-:W-:Y:S05]  /*3ec0*/  BSYNC B1 ;  /* 0x0000000000017941 */ /* 0x000fea0003800000 */
.L_x_128:
[----:B---3--:R-:W-:Y:S01]  /*3ed0*/  @!P4 IMAD R13, R70, R90, R15 ;  /* 0x0000005a460dc224 */ /* 0x008fe200078e020f */
[----:B------:R-:W-:Y:S04]  /*3ee0*/  BSSY B1, `(.L_x_130) ;  /* 0x0000006000017945 */ /* 0x000fe80003800000 */
[----:B------:R3:W-:Y:S01]  /*3ef0*/  @!P4 STG.E.U8 desc[UR38][R6.64+0x58], R13 ;  /* 0x0000580d0600c986 */ /* 0x0007e2000c101126 */
[----:B------:R-:W-:Y:S05]  /*3f00*/  @P3 BRA `(.L_x_131) ;  /* 0x00000000000c3947 */ /* 0x000fea0003800000 */
[----:B------:R-:W5:Y:S02]  /*3f10*/  LDG.E.U8 R99, desc[UR38][R10.64+0x59] ;  /* 0x000059260a637981 */ /* 0x000f64000c1e1100 */
[----:B-----5:R-:W-:-:S05]  /*3f20*/  PRMT R12, R99, 0x8880, RZ ;  /* 0x00008880630c7816 */ /* 0x020fca00000000ff */
[----:B------:R-:W-:-:S07]  /*3f30*/  IMAD R15, R12, R91, RZ ;  /* 0x0000005b0c0f7224 */ /* 0x000fce00078e02ff */
.L_x_131:
[----:B------:R-:W-:Y:S05]  /*3f40*/  BSYNC B1 ;  /* 0x0000000000017941 */ /* 0x000fea0003800000 */
.L_x_130:
[----:B------:R-:W-:Y:S01]  /*3f50*/  @!P3 IMAD R71, R71, R90, R15 ;  /* 0x0000005a4747b224 */ /* 0x000fe200078e020f */
[----:B------:R-:W-:Y:S04]  /*3f60*/  BSSY B1, `(.L_x_132) ;  /* 0x0000006000017945 */ /* 0x000fe80003800000 */
[----:B------:R0:W-:Y:S01]  /*3f70*/  @!P3 STG.E.U8 desc[UR38][R6.64+0x59], R71 ;  /* 0x000059470600b986 */ /* 0x0001e2000c101126 */
[----:B------:R-:W-:Y:S05]  /*3f80*/  @P5 BRA `(.L_x_133) ;  /* 0x00000000000c5947 */ /* 0x000fea0003800000 */
[----:B------:R-:W5:Y:S02]  /*3f90*/  LDG.E.U8 R99, desc[UR38][R8.64+0x60] ;  /* 0x0000602608637981 */ /* 0x000f64000c1e1100 */
[----:B-----5:R-:W-:-:S05]  /*3fa0*/  PRMT R12, R99, 0x8880, RZ ;  /* 0x00008880630c7816 */ /* 0x020fca00000000ff */
[----:B------:R-:W-:-:S07]  /*3fb0*/  IMAD R15, R12, R91, RZ ;  /* 0x0000005b0c0f7224 */ /* 0x000fce00078e02ff */
.L_x_133:
[----:B------:R-:W-:Y:S05]  /*3fc0*/  BSYNC B1 ;  /* 0x0000000000017941 */ /* 0x000fea0003800000 */
.L_x_132:
[----:B---3--:R-:W-:Y:S01]  /*3fd0*/  @!P5 IMAD R13, R72, R90, R15 ;  /* 0x0000005a480dd224 */ /* 0x008fe200078e020f */
[----:B------:R-:W-:Y:S04]  /*3fe0*/  BSSY B1, `(.L_x_134) ;  /* 0x0000006000017945 */ /* 0x000fe80003800000 */
[----:B------:R3:W-:Y:S01]  /*3ff0*/  @!P5 STG.E.U8 desc[UR38][R4.64+0x60], R13 ;  /* 0x0000600d0400d986 */ /* 0x0007e2000c101126 */
[----:B------:R-:W-:Y:S05]  /*4000*/  @P2 BRA `(.L_x_135) ;  /* 0x00000000000c2947 */ /* 0x000fea0003800000 */
[----:B------:R-:W5:Y:S02]  /*4010*/  LDG.E.U8 R99, desc[UR38][R8.64+0x61] ;  /* 0x0000612608637981 */ /* 0x000f64000c1e1100 */
[----:B-----5:R-:W-:-:S05]  /*4020*/  PRMT R12, R99, 0x8880, RZ ;  /* 0x00008880630c7816 */ /* 0x020fca00000000ff */
[----:B------:R-:W-:-:S07]  /*4030*/  IMAD R15, R12, R91, RZ ;  /* 0x0000005b0c0f7224 */ /* 0x000fce00078e02ff */
.L_x_135:
[----:B------:R-:W-:Y:S05]  /*4040*/  BSYNC B1 ;  /* 0x0000000000017941 */ /* 0x000fea0003800000 */
.L_x_134:
        /* <DEDUP_REMOVED lines=11> */
.L_x_137:
[----:B------:R-:W-:Y:S05]  /*4100*/  BSYNC B1 ;  /* 0x0000000000017941 */ /* 0x000fea0003800000 */
.L_x_136:
[----:B---3--:R-:W-:Y:S01]  /*4110*/  @!P4 IMAD R13, R74, R90, R15 ;  /* 0x0000005a4a0dc224 */ /* 0x008fe200078e020f */
[----:B------:R-:W-:Y:S04]  /*4120*/  BSSY B1, `(.L_x_138) ;  /* 0x0000006000017945 */ /* 0x000fe80003800000 */
[----:B------:R3:W-:Y:S01]  /*4130*/  @!P4 STG.E.U8 desc[UR38][R6.64+0x60], R13 ;  /* 0x0000600d0600c986 */ /* 0x0007e2000c101126 */
[----:B------:R-:W-:Y:S05]  /*4140*/  @P3 BRA `(.L_x_139) ;  /* 0x00000000000c3947 */ /* 0x000fea0003800000 */
[----:B------:R-:W5:Y:S02]  /*4150*/  LDG.E.U8 R99, desc[UR38][R10.64+0x61] ;  /* 0x000061260a637981 */ /* 0x000f64000c1e1100 */
[----:B-----5:R-:W-:-:S05]  /*4160*/  PRMT R12, R99, 0x8880, RZ ;  /* 0x00008880630c7816 */ /* 0x020fca00000000ff */
[----:B------:R-:W-:-:S07]  /*4170*/  IMAD R15, R12, R91, RZ ;  /* 0x0000005b0c0f7224 */ /* 0x000fce00078e02ff */
.L_x_139:
[----:B------:R-:W-:Y:S05]  /*4180*/  BSYNC B1 ;  /* 0x0000000000017941 */ /* 0x000fea0003800000 */
.L_x_138:
[----:B------:R-:W-:Y:S01]  /*4190*/  @!P3 IMAD R75, R75, R90, R15 ;  /* 0x0000005a4b4bb224 */ /* 0x000fe200078e020f */
[----:B------:R-:W-:Y:S04]  /*41a0*/  BSSY B1, `(.L_x_140) ;  /* 0x0000006000017945 */ /* 0x000fe80003800000 */
[----:B------:R0:W-:Y:S01]  /*41b0*/  @!P3 STG.E.U8 desc[UR38][R6.64+0x61], R75 ;  /* 0x0000614b0600b986 */ /* 0x0001e2000c101126 */
[----:B------:R-:W-:Y:S05]  /*41c0*/  @P5 BRA `(.L_x_141) ;  /* 0x00000000000c5947 */ /* 0x000fea0003800000 */
[----:B------:R-:W5:Y:S02]  /*41d0*/  LDG.E.U8 R99, desc[UR38][R8.64+0x68] ;  /* 0x0000682608637981 */ /* 0x000f64000c1e1100 */
[----:B-----5:R-:W-:-:S05]  /*41e0*/  PRMT R12, R99, 0x8880, RZ ;  /* 0x00008880630c7816 */ /* 0x020fca00000000ff */
[----:B------:R-:W-:-:S07]  /*41f0*/  IMAD R15, R12, R91, RZ ;  /* 0x0000005b0c0f7224 */ /* 0x000fce00078e02ff */
.L_x_141:
[----:B------:R-:W-:Y:S05]  /*4200*/  BSYNC B1 ;  /* 0x0000000000017941 */ /* 0x000fea0003800000 */
.L_x_140:
[----:B---3--:R-:W-:Y:S01]  /*4210*/  @!P5 IMAD R13, R76, R90, R15 ;  /* 0x0000005a4c0dd224 */ /* 0x008fe200078e020f */
[----:B------:R-:W-:Y:S04]  /*4220*/  BSSY B1, `(.L_x_142) ;  /* 0x0000006000017945 */ /* 0x000fe80003800000 */
[----:B------:R3:W-:Y:S01]  /*4230*/  @!P5 STG.E.U8 desc[UR38][R4.64+0x68], R13 ;  /* 0x0000680d0400d986 */ /* 0x0007e2000c101126 */
[----:B------:R-:W-:Y:S05]  /*4240*/  @P2 BRA `(.L_x_143) ;  /* 0x00000000000c2947 */ /* 0x000fea0003800000 */
[----:B------:R-:W5:Y:S02]  /*4250*/  LDG.E.U8 R99, desc[UR38][R8.64+0x69] ;  /* 0x0000692608637981 */ /* 0x000f64000c1e1100 */
[----:B-----5:R-:W-:-:S05]  /*4260*/  PRMT R12, R99, 0x8880, RZ ;  /* 0x00008880630c7816 */ /* 0x020fca00000000ff */
[----:B------:R-:W-:-:S07]  /*4270*/  IMAD R15, R12, R91, RZ ;  /* 0x0000005b0c0f7224 */ /* 0x000fce00078e02ff */
.L_x_143:
[----:B------:R-:W-:Y:S05]  /*4280*/  BSYNC B1 ;  /* 0x0000000000017941 */ /* 0x000fea0003800000 */
.L_x_142:
        /* <DEDUP_REMOVED lines=11> */
.L_x_145:
[----:B------:R-:W-:Y:S05]  /*4340*/  BSYNC B1 ;  /* 0x0000000000017941 */ /* 0x000fea0003800000 */
.L_x_144:
[----:B---3--:R-:W-:Y:S01]  /*4350*/  @!P4 IMAD R13, R78, R90, R15 ;  /* 0x0000005a4e0dc224 */ /* 0x008fe200078e020f */
[----:B------:R-:W-:Y:S04]  /*4360*/  BSSY B1, `(.L_x_146) ;  /* 0x0000006000017945 */ /* 0x000fe80003800000 */
[----:B------:R3:W-:Y:S01]  /*4370*/  @!P4 STG.E.U8 desc[UR38][R6.64+0x68], R13 ;  /* 0x0000680d0600c986 */ /* 0x0007e2000c101126 */
[----:B------:R-:W-:Y:S05]  /*4380*/  @P3 BRA `(.L_x_147) ;  /* 0x00000000000c3947 */ /* 0x000fea0003800000 */
[----:B------:R-:W5:Y:S02]  /*4390*/  LDG.E.U8 R99, desc[UR38][R10.64+0x69] ;  /* 0x000069260a637981 */ /* 0x000f64000c1e1100 */
[----:B-----5:R-:W-:-:S05]  /*43a0*/  PRMT R12, R99, 0x8880, RZ ;  /* 0x00008880630c7816 */ /* 0x020fca00000000ff */
[----:B------:R-:W-:-:S07]  /*43b0*/  IMAD R15, R12, R91, RZ ;  /* 0x0000005b0c0f7224 */ /* 0x000fce00078e02ff */
.L_x_147:
[----:B------:R-:W-:Y:S05]  /*43c0*/  BSYNC B1 ;  /* 0x0000000000017941 */ /* 0x000fea0003800000 */
.L_x_146:
[----:B------:R-:W-:Y:S01]  /*43d0*/  @!P3 IMAD R79, R79, R90, R15 ;  /* 0x0000005a4f4fb224 */ /* 0x000fe200078e020f */
[----:B------:R-:W-:Y:S04]  /*43e0*/  BSSY B1, `(.L_x_148) ;  /* 0x0000006000017945 */ /* 0x000fe80003800000 */
[----:B------:R0:W-:Y:S01]  /*43f0*/  @!P3 STG.E.U8 desc[UR38][R6.64+0x69], R79 ;  /* 0x0000694f0600b986 */ /* 0x0001e2000c101126 */
[----:B------:R-:W-:Y:S05]  /*4400*/  @P5 BRA `(.L_x_149) ;  /* 0x00000000000c5947 */ /* 0x000fea0003800000 */
[----:B------:R-:W5:Y:S02]  /*4410*/  LDG.E.U8 R99, desc[UR38][R8.64+0x70] ;  /* 0x0000702608637981 */ /* 0x000f64000c1e1100 */
[----:B-----5:R-:W-:-:S05]  /*4420*/  PRMT R12, R99, 0x8880, RZ ;  /* 0x00008880630c7816 */ /* 0x020fca00000000ff */
[----:B------:R-:W-:-:S07]  /*4430*/  IMAD R15, R12, R91, RZ ;  /* 0x0000005b0c0f7224 */ /* 0x000fce00078e02ff */
.L_x_149:
[----:B------:R-:W-:Y:S05]  /*4440*/  BSYNC B1 ;  /* 0x0000000000017941 */ /* 0x000fea0003800000 */
.L_x_148:
[----:B---3--:R-:W-:Y:S01]  /*4450*/  @!P5 IMAD R13, R80, R90, R15 ;  /* 0x0000005a500dd224 */ /* 0x008fe200078e020f */
[----:B------:R-:W-:Y:S04]  /*4460*/  BSSY B1, `(.L_x_150) ;  /* 0x0000006000017945 */ /* 0x000fe80003800000 */
[----:B------:R3:W-:Y:S01]  /*4470*/  @!P5 STG.E.U8 desc[UR38][R4.64+0x70], R13 ;  /* 0x0000700d0400d986 */ /* 0x0007e2000c101126 */
[----:B------:R-:W-:Y:S05]  /*4480*/  @P2 BRA `(.L_x_151) ;  /* 0x00000000000c2947 */ /* 0x000fea0003800000 */
[----:B------:R-:W5:Y:S02]  /*4490*/  LDG.E.U8 R99, desc[UR38][R8.64+0x71] ;  /* 0x0000712608637981 */ /* 0x000f64000c1e1100 */
[----:B-----5:R-:W-:-:S05]  /*44a0*/  PRMT R12, R99, 0x8880, RZ ;  /* 0x00008880630c7816 */ /* 0x020fca00000000ff */
[----:B------:R-:W-:-:S07]  /*44b0*/  IMAD R15, R12, R91, RZ ;  /* 0x0000005b0c0f7224 */ /* 0x000fce00078e02ff */
.L_x_151:
[----:B------:R-:W-:Y:S05]  /*44c0*/  BSYNC B1 ;  /* 0x0000000000017941 */ /* 0x000fea0003800000 */
.L_x_150:
[----:B------:R-:W-:Y:S01]  /*44d0*/  ISETP.LT.OR P4, PT, R3, 0x71, !P0 ;  /* 0x000000710300780c */ /* 0x000fe20004781670 */
[----:B------:R-:W-:Y:S01]  /*44e0*/  @!P2 IMAD R81, R81, R90, R15 ;  /* 0x0000005a5151a224 */ /* 0x000fe200078e020f */
[----:B------:R-:W-:Y:S01]  /*44f0*/  BSSY B1, `(.L_x_152) ;  /* 0x000000a000017945 */ /* 0x000fe20003800000 */
[C---:B------:R-:W-:Y:S02]  /*4500*/  ISETP.LT.OR P3, PT, R3.reuse, 0x72, !P0 ;  /* 0x000000720300780c */ /* 0x040fe40004761670 */
[C---:B------:R-:W-:Y:S01]  /*4510*/  ISETP.LT.OR P5, PT, R3.reuse, 0x79, !P0 ;  /* 0x000000790300780c */ /* 0x040fe200047a1670 */
[----:B------:R0:W-:Y:S01]  /*4520*/  @!P2 STG.E.U8 desc[UR38][R4.64+0x71], R81 ;  /* 0x000071510400a986 */ /* 0x0001e2000c101126 */
[C---:B------:R-:W-:Y:S02]  /*4530*/  ISETP.LT.OR P2, PT, R3.reuse, 0x79, !P1 ;  /* 0x000000790300780c */ /* 0x040fe40004f41670 */
[----:B------:R-:W-:-:S04]  /*4540*/  ISETP.LT.OR P1, PT, R3, 0x7a, !P1 ;  /* 0x0000007a0300780c */ /* 0x000fc80004f21670 */
[----:B------:R-:W-:Y:S09]  /*4550*/  @P4 BRA `(.L_x_153) ;  /* 0x00000000000c4947 */ /* 0x000ff20003800000 */
[----:B------:R-:W5:Y:S02]  /*4560*/  LDG.E.U8 R99, desc[UR38][R10.64+0x70] ;  /* 0x000070260a637981 */ /* 0x000f64000c1e1100 */
[----:B-----5:R-:W-:-:S05]  /*4570*/  PRMT R12, R99, 0x8880, RZ ;  /* 0x00008880630c7816 */ /* 0x020fca00000000ff */
[----:B------:R-:W-:-:S07]  /*4580*/  IMAD R15, R12, R91, RZ ;  /* 0x0000005b0c0f7224 */ /* 0x000fce00078e02ff */
.L_x_153:
[----:B------:R-:W-:Y:S05]  /*4590*/  BSYNC B1 ;  /* 0x0000000000017941 */ /* 0x000fea0003800000 */
.L_x_152:
[----:B---3--:R-:W-:Y:S01]  /*45a0*/  @!P4 IMAD R13, R82, R90, R15 ;  /* 0x0000005a520dc224 */ /* 0x008fe200078e020f */
[----:B------:R-:W-:Y:S04]  /*45b0*/  BSSY B1, `(.L_x_154) ;  /* 0x0000006000017945 */ /* 0x000fe80003800000 */
[----:B------:R3:W-:Y:S01]  /*45c0*/  @!P4 STG.E.U8 desc[UR38][R6.64+0x70], R13 ;  /* 0x0000700d0600c986 */ /* 0x0007e2000c101126 */
[----:B------:R-:W-:Y:S05]  /*45d0*/  @P3 BRA `(.L_x_155) ;  /* 0x00000000000c3947 */ /* 0x000fea0003800000 */
[----:B------:R-:W5:Y:S02]  /*45e0*/  LDG.E.U8 R99, desc[UR38][R10.64+0x71] ;  /* 0x000071260a637981 */ /* 0x000f64000c1e1100 */
[----:B-----5:R-:W-:-:S05]  /*45f0*/  PRMT R12, R99, 0x8880, RZ ;  /* 0x00008880630c7816 */ /* 0x020fca00000000ff */
[----:B------:R-:W-:-:S07]  /*4600*/  IMAD R15, R12, R91, RZ ;  /* 0x0000005b0c0f7224 */ /* 0x000fce00078e02ff */
.L_x_155:
[----:B------:R-:W-:Y:S05]  /*4610*/  BSYNC B1 ;  /* 0x0000000000017941 */ /* 0x000fea0003800000 */
.L_x_154:
[----:B------:R-:W-:Y:S01]  /*4620*/  @!P3 IMAD R83, R83, R90, R15 ;  /* 0x0000005a5353b224 */ /* 0x000fe200078e020f */
[----:B------:R-:W-:Y:S04]  /*4630*/  BSSY B1, `(.L_x_156) ;  /* 0x0000006000017945 */ /* 0x000fe80003800000 */
[----:B------:R0:W-:Y:S01]  /*4640*/  @!P3 STG.E.U8 desc[UR38][R6.64+0x71], R83 ;  /* 0x000071530600b986 */ /* 0x0001e2000c101126 */
[----:B------:R-:W-:Y:S05]  /*4650*/  @P2 BRA `(.L_x_157) ;  /* 0x00000000000c2947 */ /* 0x000fea0003800000 */
[----:B------:R-:W5:Y:S02]  /*4660*/  LDG.E.U8 R99, desc[UR38][R8.64+0x78] ;  /* 0x0000782608637981 */ /* 0x000f64000c1e1100 */
[----:B-----5:R-:W-:-:S05]  /*4670*/  PRMT R12, R99, 0x8880, RZ ;  /* 0x00008880630c7816 */ /* 0x020fca00000000ff */
[----:B------:R-:W-:-:S07]  /*4680*/  IMAD R15, R12, R91, RZ ;  /* 0x0000005b0c0f7224 */ /* 0x000fce00078e02ff */
.L_x_157:
[----:B------:R-:W-:Y:S05]  /*4690*/  BSYNC B1 ;  /* 0x0000000000017941 */ /* 0x000fea0003800000 */
.L_x_156:
[----:B---3--:R-:W-:Y:S01]  /*46a0*/  @!P2 IMAD R13, R84, R90, R15 ;  /* 0x0000005a540da224 */ /* 0x008fe200078e020f */
[----:B------:R-:W-:Y:S04]  /*46b0*/  BSSY B1, `(.L_x_158) ;  /* 0x0000006000017945 */ /* 0x000fe80003800000 */
[----:B------:R3:W-:Y:S01]  /*46c0*/  @!P2 STG.E.U8 desc[UR38][R4.64+0x78], R13 ;  /* 0x0000780d0400a986 */ /* 0x0007e2000c101126 */
[----:B------:R-:W-:Y:S05]  /*46d0*/  @P1 BRA `(.L_x_159) ;  /* 0x00000000000c1947 */ /* 0x000fea0003800000 */
[----:B------:R-:W5:Y:S02]  /*46e0*/  LDG.E.U8 R99, desc[UR38][R8.64+0x79] ;  /* 0x0000792608637981 */ /* 0x000f64000c1e1100 */
[----:B-----5:R-:W-:-:S05]  /*46f0*/  PRMT R12, R99, 0x8880, RZ ;  /* 0x00008880630c7816 */ /* 0x020fca00000000ff */
[----:B------:R-:W-:-:S07]  /*4700*/  IMAD R15, R12, R91, RZ ;  /* 0x0000005b0c0f7224 */ /* 0x000fce00078e02ff */
.L_x_159:
[----:B------:R-:W-:Y:S05]  /*4710*/  BSYNC B1 ;  /* 0x0000000000017941 */ /* 0x000fea0003800000 */
.L_x_158:
[----:B------:R-:W-:Y:S01]  /*4720*/  @!P1 IMAD R85, R85, R90, R15 ;  /* 0x0000005a55559224 */ /* 0x000fe200078e020f */
[----:B------:R-:W-:Y:S04]  /*4730*/  BSSY B1, `(.L_x_160) ;  /* 0x0000006000017945 */ /* 0x000fe80003800000 */
[----:B------:R0:W-:Y:S01]  /*4740*/  @!P1 STG.E.U8 desc[UR38][R4.64+0x79], R85 ;  /* 0x0000795504009986 */ /* 0x0001e2000c101126 */
[----:B------:R-:W-:Y:S05]  /*4750*/  @P5 BRA `(.L_x_161) ;  /* 0x00000000000c5947 */ /* 0x000fea0003800000 */
[----:B------:R-:W0:Y:S02]  /*4760*/  LDG.E.U8 R99, desc[UR38][R10.64+0x78] ;  /* 0x000078260a637981 */ /* 0x000e24000c1e1100 */
[----:B0123--:R-:W-:-:S05]  /*4770*/  PRMT R4, R99, 0x8880, RZ ;  /* 0x0000888063047816 */ /* 0x00ffca00000000ff */
[----:B------:R-:W-:-:S07]  /*4780*/  IMAD R15, R4, R91, RZ ;  /* 0x0000005b040f7224 */ /* 0x000fce00078e02ff */
.L_x_161:
[----:B------:R-:W-:Y:S05]  /*4790*/  BSYNC B1 ;  /* 0x0000000000017941 */ /* 0x000fea0003800000 */
.L_x_160:
[----:B0123--:R-:W-:Y:S01]  /*47a0*/  @!P5 IMAD R5, R86, R90, R15 ;  /* 0x0000005a5605d224 */ /* 0x00ffe200078e020f */
[----:B------:R-:W-:Y:S01]  /*47b0*/  ISETP.LT.OR P0, PT, R3, 0x7a, !P0 ;  /* 0x0000007a0300780c */ /* 0x000fe20004701670 */
[----:B------:R-:W-:Y:S03]  /*47c0*/  BSSY B1, `(.L_x_162) ;  /* 0x0000006000017945 */ /* 0x000fe60003800000 */
[----:B------:R0:W-:Y:S09]  /*47d0*/  @!P5 STG.E.U8 desc[UR38][R6.64+0x78], R5 ;  /* 0x000078050600d986 */ /* 0x0001f2000c101126 */
[----:B------:R-:W-:Y:S05]  /*47e0*/  @P0 BRA `(.L_x_163) ;  /* 0x00000000000c0947 */ /* 0x000fea0003800000 */
[----:B------:R-:W2:Y:S02]  /*47f0*/  LDG.E.U8 R99, desc[UR38][R10.64+0x79] ;  /* 0x000079260a637981 */ /* 0x000ea4000c1e1100 */
[----:B--2---:R-:W-:-:S05]  /*4800*/  PRMT R4, R99, 0x8880, RZ ;  /* 0x0000888063047816 */ /* 0x004fca00000000ff */
[----:B------:R-:W-:-:S07]  /*4810*/  IMAD R15, R4, R91, RZ ;  /* 0x0000005b040f7224 */ /* 0x000fce00078e02ff */
.L_x_163:
[----:B------:R-:W-:Y:S05]  /*4820*/  BSYNC B1 ;  /* 0x0000000000017941 */ /* 0x000fea0003800000 */
.L_x_162:
[----:B------:R-:W-:Y:S01]  /*4830*/  IMAD R15, R87, R90, R15 ;  /* 0x0000005a570f7224 */ /* 0x000fe200078e020f */
[----:B------:R-:W-:Y:S06]  /*4840*/  @P0 BRA `(.L_x_164) ;  /* 0x0000000c00100947 */ /* 0x000fec0003800000 */
[----:B------:R1:W-:Y:S01]  /*4850*/  STG.E.U8 desc[UR38][R6.64+0x79], R15 ;  /* 0x0000790f06007986 */ /* 0x0003e2000c101126 */
[----:B------:R-:W-:Y:S05]  /*4860*/  BRA `(.L_x_164) ;  /* 0x0000000c00087947 */ /* 0x000fea0003800000 */
.L_x_35:
[C---:B------:R-:W-:Y:S02]  /*4870*/  ISETP.GE.AND P1, PT, R101.reuse, 0x1, PT ;  /* 0x000000016500780c */ /* 0x040fe40003f26270 */
[----:B------:R-:W-:Y:S02]  /*4880*/  ISETP.GE.AND P0, PT, R101, 0x9, PT ;  /* 0x000000096500780c */ /* 0x000fe40003f06270 */
[C---:B------:R-:W-:Y:S02]  /*4890*/  ISETP.LT.OR P4, PT, R3.reuse, 0x1, !P1 ;  /* 0x000000010300780c */ /* 0x040fe40004f81670 */
[C---:B------:R-:W-:Y:S02]  /*48a0*/  ISETP.LT.OR P3, PT, R3.reuse, 0x2, !P1 ;  /* 0x000000020300780c */ /* 0x040fe40004f61670 */
[C---:B------:R-:W-:Y:S02]  /*48b0*/  ISETP.LT.OR P2, PT, R3.reuse, 0x1, !P0 ;  /* 0x000000010300780c */ /* 0x040fe40004741670 */
[----:B------:R-:W-:-:S07]  /*48c0*/  ISETP.LT.OR P5, PT, R3, 0x2, !P0 ;  /* 0x000000020300780c */ /* 0x000fce00047a1670 */
[-C--:B------:R-:W-:Y:S02]  /*48d0*/  @!P4 IMAD R9, R24, R90.reuse, RZ ;  /* 0x0000005a1809c224 */ /* 0x080fe400078e02ff */
[-C--:B------:R-:W-:Y:S02]  /*48e0*/  @!P3 IMAD R25, R25, R90.reuse, RZ ;  /* 0x0000005a1919b224 */ /* 0x080fe400078e02ff */
[-C--:B------:R-:W-:Y:S01]  /*48f0*/  @!P2 IMAD R11, R26, R90.reuse, RZ ;  /* 0x0000005a1a0ba224 */ /* 0x080fe200078e02ff */
[----:B------:R0:W-:Y:S01]  /*4900*/  @!P4 STG.E.U8 desc[UR38][R4.64], R9 ;  /* 0x000000090400c986 */ /* 0x0001e2000c101126 */
[----:B------:R-:W-:Y:S01]  /*4910*/  ISETP.LT.OR P4, PT, R3, 0x9, !P1 ;  /* 0x000000090300780c */ /* 0x000fe20004f81670 */
[----:B------:R-:W-:Y:S02]  /*4920*/  @!P5 IMAD R27, R27, R90, RZ ;  /* 0x0000005a1b1bd224 */ /* 0x000fe400078e02ff */
[----:B------:R-:W-:Y:S01]  /*4930*/  @!P3 STG.E.U8 desc[UR38][R4.64+0x1], R25 ;  /* 0x000001190400b986 */ /* 0x000fe2000c101126 */
[----:B------:R-:W-:-:S03]  /*4940*/  ISETP.LT.OR P3, PT, R3, 0xa, !P1 ;  /* 0x0000000a0300780c */ /* 0x000fc60004f61670 */
[----:B------:R1:W-:Y:S01]  /*4950*/  @!P2 STG.E.U8 desc[UR38][R6.64], R11 ;  /* 0x0000000b0600a986 */ /* 0x0003e2000c101126 */
[----:B------:R-:W-:-:S03]  /*4960*/  ISETP.LT.OR P2, PT, R3, 0x9, !P0 ;  /* 0x000000090300780c */ /* 0x000fc60004741670 */
[----:B------:R-:W-:Y:S01]  /*4970*/  @!P5 STG.E.U8 desc[UR38][R6.64+0x1], R27 ;  /* 0x0000011b0600d986 */ /* 0x000fe2000c101126 */
[----:B------:R-:W-:Y:S01]  /*4980*/  ISETP.LT.OR P5, PT, R3, 0xa, !P0 ;  /* 0x0000000a0300780c */ /* 0x000fe200047a1670 */
[----:B------:R-:W-:-:S04]  /*4990*/  @!P4 IMAD R13, R28, R90, RZ ;  /* 0x0000005a1c0dc224 */ /* 0x000fc800078e02ff */
[-C--:B------:R-:W-:Y:S01]  /*49a0*/  @!P3 IMAD R29, R29, R90.reuse, RZ ;  /* 0x0000005a1d1db224 */ /* 0x080fe200078e02ff */
[----:B------:R-:W-:Y:S01]  /*49b0*/  @!P4 STG.E.U8 desc[UR38][R4.64+0x8], R13 ;  /* 0x0000080d0400c986 */ /* 0x000fe2000c101126 */
[C---:B------:R-:W-:Y:S02]  /*49c0*/  ISETP.LT.OR P4, PT, R3.reuse, 0x11, !P1 ;  /* 0x000000110300780c */ /* 0x040fe40004f81670 */
[-C--:B0-----:R-:W-:Y:S01]  /*49d0*/  @!P2 IMAD R9, R30, R90.reuse, RZ ;  /* 0x0000005a1e09a224 */ /* 0x081fe200078e02ff */
[----:B------:R-:W-:Y:S01]  /*49e0*/  @!P3 STG.E.U8 desc[UR38][R4.64+0x9], R29 ;  /* 0x0000091d0400b986 */ /* 0x000fe2000c101126 */
[----:B------:R-:W-:Y:S02]  /*49f0*/  ISETP.LT.OR P3, PT, R3, 0x12, !P1 ;  /* 0x000000120300780c */ /* 0x000fe40004f61670 */
[----:B------:R-:W-:Y:S01]  /*4a00*/  @!P5 IMAD R31, R31, R90, RZ ;  /* 0x0000005a1f1fd224 */ /* 0x000fe200078e02ff */
[----:B------:R0:W-:Y:S01]  /*4a10*/  @!P2 STG.E.U8 desc[UR38][R6.64+0x8], R9 ;  /* 0x000008090600a986 */ /* 0x0001e2000c101126 */
[----:B------:R-:W-:-:S03]  /*4a20*/  ISETP.LT.OR P2, PT, R3, 0x11, !P0 ;  /* 0x000000110300780c */ /* 0x000fc60004741670 */
[----:B------:R-:W-:Y:S01]  /*4a30*/  @!P5 STG.E.U8 desc[UR38][R6.64+0x9], R31 ;  /* 0x0000091f0600d986 */ /* 0x000fe2000c101126 */
[----:B------:R-:W-:Y:S01]  /*4a40*/  ISETP.LT.OR P5, PT, R3, 0x12, !P0 ;  /* 0x000000120300780c */ /* 0x000fe200047a1670 */
[----:B-1----:R-:W-:-:S04]  /*4a50*/  @!P4 IMAD R11, R32, R90, RZ ;  /* 0x0000005a200bc224 */ /* 0x002fc800078e02ff */
        /* <DEDUP_REMOVED lines=109> */
[----:B------:R1:W-:Y:S01]  /*5130*/  @!P4 STG.E.U8 desc[UR38][R4.64+0x58], R13 ;  /* 0x0000580d0400c986 */ /* 0x0003e2000c101126 */
        /* <DEDUP_REMOVED lines=13> */
[-C--:B-1----:R-:W-:Y:S01]  /*5210*/  @!P2 IMAD R13, R74, R90.reuse, RZ ;  /* 0x0000005a4a0da224 */ /* 0x082fe200078e02ff */
[----:B------:R-:W-:Y:S01]  /*5220*/  @!P3 STG.E.U8 desc[UR38][R4.64+0x61], R73 ;  /* 0x000061490400b986 */ /* 0x000fe2000c101126 */
[----:B------:R-:W-:Y:S02]  /*5230*/  ISETP.LT.OR P3, PT, R3, 0x6a, !P1 ;  /* 0x0000006a0300780c */ /* 0x000fe40004f61670 */
[----:B------:R-:W-:Y:S01]  /*5240*/  @!P5 IMAD R75, R75, R90, RZ ;  /* 0x0000005a4b4bd224 */ /* 0x000fe200078e02ff */
[----:B------:R1:W-:Y:S01]  /*5250*/  @!P2 STG.E.U8 desc[UR38][R6.64+0x60], R13 ;  /* 0x0000600d0600a986 */ /* 0x0003e2000c101126 */
[----:B------:R-:W-:-:S03]  /*5260*/  ISETP.LT.OR P2, PT, R3, 0x69, !P0 ;  /* 0x000000690300780c */ /* 0x000fc60004741670 */
[----:B------:R-:W-:Y:S01]  /*5270*/  @!P5 STG.E.U8 desc[UR38][R6.64+0x61], R75 ;  /* 0x0000614b0600d986 */ /* 0x000fe2000c101126 */
[----:B------:R-:W-:Y:S01]  /*5280*/  ISETP.LT.OR P5, PT, R3, 0x6a, !P0 ;  /* 0x0000006a0300780c */ /* 0x000fe200047a1670 */
[----:B0-----:R-:W-:-:S04]  /*5290*/  @!P4 IMAD R9, R76, R90, RZ ;  /* 0x0000005a4c09c224 */ /* 0x001fc800078e02ff */
[-C--:B------:R-:W-:Y:S01]  /*52a0*/  @!P3 IMAD R77, R77, R90.reuse, RZ ;  /* 0x0000005a4d4db224 */ /* 0x080fe200078e02ff */
[----:B------:R-:W-:Y:S01]  /*52b0*/  @!P4 STG.E.U8 desc[UR38][R4.64+0x68], R9 ;  /* 0x000068090400c986 */ /* 0x000fe2000c101126 */
[C---:B------:R-:W-:Y:S02]  /*52c0*/  ISETP.LT.OR P4, PT, R3.reuse, 0x72, !P1 ;  /* 0x000000720300780c */ /* 0x040fe40004f81670 */
[-C--:B--2---:R-:W-:Y:S01]  /*52d0*/  @!P2 IMAD R11, R78, R90.reuse, RZ ;  /* 0x0000005a4e0ba224 */ /* 0x084fe200078e02ff */
[----:B------:R-:W-:Y:S01]  /*52e0*/  @!P3 STG.E.U8 desc[UR38][R4.64+0x69], R77 ;  /* 0x0000694d0400b986 */ /* 0x000fe2000c101126 */
[----:B------:R-:W-:Y:S02]  /*52f0*/  ISETP.LT.OR P3, PT, R3, 0x71, !P1 ;  /* 0x000000710300780c */ /* 0x000fe40004f61670 */
[----:B------:R-:W-:Y:S01]  /*5300*/  @!P5 IMAD R79, R79, R90, RZ ;  /* 0x0000005a4f4fd224 */ /* 0x000fe200078e02ff */
[----:B------:R0:W-:Y:S01]  /*5310*/  @!P2 STG.E.U8 desc[UR38][R6.64+0x68], R11 ;  /* 0x0000680b0600a986 */ /* 0x0001e2000c101126 */
[----:B------:R-:W-:-:S03]  /*5320*/  ISETP.LT.OR P2, PT, R3, 0x71, !P0 ;  /* 0x000000710300780c */ /* 0x000fc60004741670 */
[----:B------:R2:W-:Y:S01]  /*5330*/  @!P5 STG.E.U8 desc[UR38][R6.64+0x69], R79 ;  /* 0x0000694f0600d986 */ /* 0x0005e2000c101126 */
[----:B------:R-:W-:Y:S01]  /*5340*/  ISETP.LT.OR P5, PT, R3, 0x79, !P0 ;  /* 0x000000790300780c */ /* 0x000fe200047a1670 */
[----:B------:R-:W-:-:S04]  /*5350*/  @!P4 IMAD R81, R81, R90, RZ ;  /* 0x0000005a5151c224 */ /* 0x000fc800078e02ff */
[-C--:B-1----:R-:W-:Y:S01]  /*5360*/  @!P3 IMAD R13, R80, R90.reuse, RZ ;  /* 0x0000005a500db224 */ /* 0x082fe200078e02ff */
[----:B------:R2:W-:Y:S01]  /*5370*/  @!P4 STG.E.U8 desc[UR38][R4.64+0x71], R81 ;  /* 0x000071510400c986 */ /* 0x0005e2000c101126 */
[C---:B------:R-:W-:Y:S02]  /*5380*/  ISETP.LT.OR P4, PT, R3.reuse, 0x72, !P0 ;  /* 0x000000720300780c */ /* 0x040fe40004781670 */
[C---:B------:R-:W-:Y:S01]  /*5390*/  ISETP.LT.OR P0, PT, R3.reuse, 0x7a, !P0 ;  /* 0x0000007a0300780c */ /* 0x040fe20004701670 */
[----:B------:R2:W-:Y:S01]  /*53a0*/  @!P3 STG.E.U8 desc[UR38][R4.64+0x70], R13 ;  /* 0x0000700d0400b986 */ /* 0x0005e2000c101126 */
[C---:B------:R-:W-:Y:S02]  /*53b0*/  ISETP.LT.OR P3, PT, R3.reuse, 0x79, !P1 ;  /* 0x000000790300780c */ /* 0x040fe40004f61670 */
[----:B------:R-:W-:Y:S01]  /*53c0*/  ISETP.LT.OR P1, PT, R3, 0x7a, !P1 ;  /* 0x0000007a0300780c */ /* 0x000fe20004f21670 */
[-C--:B------:R-:W-:Y:S02]  /*53d0*/  @!P2 IMAD R3, R82, R90.reuse, RZ ;  /* 0x0000005a5203a224 */ /* 0x080fe400078e02ff */
[----:B0-----:R-:W-:-:S03]  /*53e0*/  @!P5 IMAD R11, R86, R90, RZ ;  /* 0x0000005a560bd224 */ /* 0x001fc600078e02ff */
[----:B------:R2:W-:Y:S01]  /*53f0*/  @!P2 STG.E.U8 desc[UR38][R6.64+0x70], R3 ;  /* 0x000070030600a986 */ /* 0x0005e2000c101126 */
[-C--:B------:R-:W-:Y:S02]  /*5400*/  @!P4 IMAD R83, R83, R90.reuse, RZ ;  /* 0x0000005a5353c224 */ /* 0x080fe400078e02ff */
[-C--:B------:R-:W-:Y:S02]  /*5410*/  @!P0 IMAD R87, R87, R90.reuse, RZ ;  /* 0x0000005a57578224 */ /* 0x080fe400078e02ff */
[-C--:B------:R-:W-:Y:S01]  /*5420*/  @!P3 IMAD R9, R84, R90.reuse, RZ ;  /* 0x0000005a5409b224 */ /* 0x080fe200078e02ff */
[----:B------:R2:W-:Y:S01]  /*5430*/  @!P4 STG.E.U8 desc[UR38][R6.64+0x71], R83 ;  /* 0x000071530600c986 */ /* 0x0005e2000c101126 */
[----:B------:R-:W-:-:S03]  /*5440*/  @!P1 IMAD R85, R85, R90, RZ ;  /* 0x0000005a55559224 */ /* 0x000fc600078e02ff */
[----:B------:R2:W-:Y:S04]  /*5450*/  @!P3 STG.E.U8 desc[UR38][R4.64+0x78], R9 ;  /* 0x000078090400b986 */ /* 0x0005e8000c101126 */
[----:B------:R2:W-:Y:S04]  /*5460*/  @!P1 STG.E.U8 desc[UR38][R4.64+0x79], R85 ;  /* 0x0000795504009986 */ /* 0x0005e8000c101126 */
[----:B------:R2:W-:Y:S04]  /*5470*/  @!P5 STG.E.U8 desc[UR38][R6.64+0x78], R11 ;  /* 0x0000780b0600d986 */ /* 0x0005e8000c101126 */
[----:B------:R2:W-:Y:S02]  /*5480*/  @!P0 STG.E.U8 desc[UR38][R6.64+0x79], R87 ;  /* 0x0000795706008986 */ /* 0x0005e4000c101126 */
.L_x_164:
[----:B------:R-:W-:Y:S05]  /*5490*/  BSYNC B0 ;  /* 0x0000000000007941 */ /* 0x000fea0003800000 */
.L_x_34:
[----:B------:R-:W-:Y:S01]  /*54a0*/  IADD3 R16, P0, R16, UR36, RZ ;  /* 0x0000002410107c10 */ /* 0x000fe2000ff1e0ff */
[----:B------:R-:W-:Y:S01]  /*54b0*/  ULDC.64 UR4, c[0x0][0x650] ;  /* 0x0001940000047ab9 */ /* 0x000fe20000000a00 */
[----:B--2---:R-:W-:Y:S01]  /*54c0*/  PRMT R3, RZ, 0x7610, R3 ;  /* 0x00007610ff037816 */ /* 0x004fe20000000003 */
[----:B------:R-:W-:Y:S01]  /*54d0*/  IMAD.MOV.U32 R100, RZ, RZ, -0x1 ;  /* 0xffffffffff647424 */ /* 0x000fe200078e00ff */
[----:B------:R-:W-:Y:S01]  /*54e0*/  IADD3.X R17, R17, UR42, RZ, P0, !PT ;  /* 0x0000002a11117c10 */ /* 0x000fe200087fe4ff */
[----:B------:R-:W-:Y:S01]  /*54f0*/  IMAD.MOV.U32 R23, RZ, RZ, -0x1 ;  /* 0xffffffffff177424 */ /* 0x000fe200078e00ff */
[----:B------:R-:W-:-:S04]  /*5500*/  ISETP.GE.U32.AND P0, PT, R16, UR4, PT ;  /* 0x0000000410007c0c */ /* 0x000fc8000bf06070 */
[----:B------:R-:W-:-:S13]  /*5510*/  ISETP.GE.U32.AND.EX P0, PT, R17, UR5, PT, P0 ;  /* 0x0000000511007c0c */ /* 0x000fda000bf06100 */
[----:B------:R-:W-:Y:S05]  /*5520*/  @P0 BRA `(.L_x_165) ;  /* 0x00000004004c0947 */ /* 0x000fea0003800000 */
[----:B------:R-:W2:Y:S01]  /*5530*/  LDC.64 R10, c[0x0][0x628] ;  /* 0x00018a00ff0a7b82 */ /* 0x000ea20000000a00 */
[----:B------:R-:W3:Y:S01]  /*5540*/  S2R R12, SR_CTAID.X ;  /* 0x00000000000c7919 */ /* 0x000ee20000002500 */
[----:B------:R-:W-:Y:S02]  /*5550*/  IMAD.MOV.U32 R8, RZ, RZ, R16 ;  /* 0x000000ffff087224 */ /* 0x000fe400078e0010 */
[----:B------:R-:W-:Y:S01]  /*5560*/  IMAD.MOV.U32 R9, RZ, RZ, R17 ;  /* 0x000000ffff097224 */ /* 0x000fe200078e0011 */
[----:B------:R-:W0:Y:S03]  /*5570*/  S2R R20, SR_CTAID.Y ;  /* 0x0000000000147919 */ /* 0x000e260000002600 */
[----:B------:R-:W0:Y:S08]  /*5580*/  LDC R0, c[0x0][0x630] ;  /* 0x00018c00ff007b82 */ /* 0x000e300000000800 */
[----:B-1----:R-:W1:Y:S01]  /*5590*/  LDC.64 R14, c[0x0][0x620] ;  /* 0x00018800ff0e7b82 */ /* 0x002e620000000a00 */
[----:B--2---:R-:W-:-:S04]  /*55a0*/  ISETP.NE.U32.AND P0, PT, R10, RZ, PT ;  /* 0x000000ff0a00720c */ /* 0x004fc80003f05070 */
[----:B------:R-:W-:-:S13]  /*55b0*/  ISETP.NE.AND.EX P0, PT, R11, RZ, PT, P0 ;  /* 0x000000ff0b00720c */ /* 0x000fda0003f05300 */
[----:B01-3--:R-:W-:Y:S05]  /*55c0*/  @!P0 BRA `(.L_x_166) ;  /* 0x0000000000288947 */ /* 0x00bfea0003800000 */
[----:B------:R-:W0:Y:S02]  /*55d0*/  LDC R3, c[0x0][0x634] ;  /* 0x00018d00ff037b82 */ /* 0x000e240000000800 */
[----:B0-----:R-:W-:-:S05]  /*55e0*/  IADD3 R3, P0, R16, R3, RZ ;  /* 0x0000000310037210 */ /* 0x001fca0007f1e0ff */
[----:B------:R-:W-:-:S04]  /*55f0*/  IMAD.X R13, RZ, RZ, R17, P0 ;  /* 0x000000ffff0d7224 */ /* 0x000fc800000e0611 */
[----:B------:R-:W-:-:S04]  /*5600*/  IMAD.WIDE.U32 R4, R13, R10, RZ ;  /* 0x0000000a0d047225 */ /* 0x000fc800078e00ff */
[----:B----4-:R-:W-:-:S04]  /*5610*/  IMAD.WIDE.U32 R6, P0, R3, R11, R4 ;  /* 0x0000000b03067225 */ /* 0x010fc80007800004 */
[----:B------:R-:W-:-:S04]  /*5620*/  IMAD.WIDE.U32 R4, R3, R10, RZ ;  /* 0x0000000a03047225 */ /* 0x000fc800078e00ff */
[----:B------:R-:W-:Y:S01]  /*5630*/  IMAD.X R9, RZ, RZ, RZ, P0 ;  /* 0x000000ffff097224 */ /* 0x000fe200000e06ff */
[----:B------:R-:W-:Y:S01]  /*5640*/  IADD3 RZ, P0, R5, R6, RZ ;  /* 0x0000000605ff7210 */ /* 0x000fe20007f1e0ff */
[----:B------:R-:W-:-:S04]  /*5650*/  IMAD.MOV.U32 R8, RZ, RZ, R7 ;  /* 0x000000ffff087224 */ /* 0x000fc800078e0007 */
[----:B------:R-:W-:-:S08]  /*5660*/  IMAD.WIDE.U32.X R8, R13, R11, R8, P0 ;  /* 0x0000000b0d087225 */ /* 0x000fd000000e0408 */
.L_x_166:
[-CC-:B------:R-:W-:Y:S01]  /*5670*/  SHF.R.U64 R23, R8, R0.reuse, R9.reuse ;  /* 0x0000000008177219 */ /* 0x180fe20000001209 */
[----:B----4-:R-:W0:Y:S01]  /*5680*/  LDC.64 R26, c[0x0][0x640] ;  /* 0x00019000ff1a7b82 */ /* 0x010e220000000a00 */
[----:B------:R-:W-:Y:S01]  /*5690*/  SHF.R.U32.HI R0, RZ, R0, R9 ;  /* 0x00000000ff007219 */ /* 0x000fe20000011609 */
[----:B------:R-:W-:Y:S01]  /*56a0*/  ULDC UR4, c[0x0][0x150] ;  /* 0x0000540000047ab9 */ /* 0x000fe20000000800 */
[----:B------:R-:W-:Y:S02]  /*56b0*/  IADD3 R3, P0, RZ, -R23, RZ ;  /* 0x80000017ff037210 */ /* 0x000fe40007f1e0ff */
[----:B------:R-:W-:-:S03]  /*56c0*/  I2FP.F32.U32 R7, R12 ;  /* 0x0000000c00077245 */ /* 0x000fc60000201000 */
[----:B------:R-:W1:Y:S01]  /*56d0*/  LDC R6, c[0x0][0x618] ;  /* 0x00018600ff067b82 */ /* 0x000e620000000800 */
[----:B------:R-:W-:Y:S02]  /*56e0*/  IMAD.X R5, RZ, RZ, ~R0, P0 ;  /* 0x000000ffff057224 */ /* 0x000fe400000e0e00 */
[----:B------:R-:W-:Y:S01]  /*56f0*/  FMUL R7, R7, UR4 ;  /* 0x0000000407077c20 */ /* 0x000fe20008400000 */
[----:B------:R-:W-:Y:S01]  /*5700*/  ULDC UR4, c[0x0][0x154] ;  /* 0x0000550000047ab9 */ /* 0x000fe20000000800 */
[-C--:B------:R-:W-:Y:S02]  /*5710*/  IMAD R0, R5, R14.reuse, RZ ;  /* 0x0000000e05007224 */ /* 0x080fe400078e02ff */
[C---:B------:R-:W-:Y:S01]  /*5720*/  IMAD.WIDE.U32 R4, R3.reuse, R14, R16 ;  /* 0x0000000e03047225 */ /* 0x040fe200078e0010 */
[----:B------:R-:W2:Y:S01]  /*5730*/  LDC R11, c[0x0][0x608] ;  /* 0x00018200ff0b7b82 */ /* 0x000ea20000000800 */
[----:B------:R-:W3:Y:S02]  /*5740*/  F2I.U32.TRUNC.NTZ R7, R7 ;  /* 0x0000000700077305 */ /* 0x000ee4000020f000 */
[----:B------:R-:W-:-:S04]  /*5750*/  IMAD R3, R3, R15, R0 ;  /* 0x0000000f03037224 */ /* 0x000fc800078e0200 */
[----:B------:R-:W-:Y:S01]  /*5760*/  IMAD.IADD R3, R5, 0x1, R3 ;  /* 0x0000000105037824 */ /* 0x000fe200078e0203 */
[----:B------:R-:W4:Y:S01]  /*5770*/  LDC R8, c[0x0][0x658] ;  /* 0x00019600ff087b82 */ /* 0x000f220000000800 */
[----:B------:R-:W-:Y:S02]  /*5780*/  I2FP.F32.U32 R5, R20 ;  /* 0x0000001400057245 */ /* 0x000fe40000201000 */
[----:B0-----:R-:W-:-:S04]  /*5790*/  ISETP.NE.U32.AND P0, PT, R26, RZ, PT ;  /* 0x000000ff1a00720c */ /* 0x001fc80003f05070 */
[----:B------:R-:W-:Y:S01]  /*57a0*/  ISETP.NE.AND.EX P0, PT, R27, RZ, PT, P0 ;  /* 0x000000ff1b00720c */ /* 0x000fe20003f05300 */
[----:B------:R-:W0:Y:S01]  /*57b0*/  LDC R9, c[0x0][0x144] ;  /* 0x00005100ff097b82 */ /* 0x000e220000000800 */
[-C--:B-1----:R-:W-:Y:S01]  /*57c0*/  SHF.R.U32.HI R0, RZ, R6.reuse, R3 ;  /* 0x00000006ff007219 */ /* 0x082fe20000011603 */
[----:B---3--:R-:W-:Y:S01]  /*57d0*/  IMAD.MOV R7, RZ, RZ, -R7 ;  /* 0x000000ffff077224 */ /* 0x008fe200078e0a07 */
[----:B------:R-:W-:Y:S01]  /*57e0*/  SHF.R.U64 R13, R4, R6, R3 ;  /* 0x00000006040d7219 */ /* 0x000fe20000001203 */
[----:B------:R-:W-:-:S04]  /*57f0*/  FMUL R6, R5, UR4 ;  /* 0x0000000405067c20 */ /* 0x000fc80008400000 */
[----:B------:R-:W1:Y:S01]  /*5800*/  LDC R21, c[0x0][0x148] ;  /* 0x00005200ff157b82 */ /* 0x000e620000000800 */
[-CC-:B--2---:R-:W-:Y:S02]  /*5810*/  SHF.R.U64 R10, R13, R11.reuse, R0.reuse ;  /* 0x0000000b0d0a7219 */ /* 0x184fe40000001200 */
[----:B------:R-:W-:Y:S02]  /*5820*/  SHF.R.U32.HI R3, RZ, R11, R0 ;  /* 0x0000000bff037219 */ /* 0x000fe40000011600 */
[----:B------:R2:W3:Y:S03]  /*5830*/  F2I.U32.TRUNC.NTZ R0, R6 ;  /* 0x0000000600007305 */ /* 0x0004e6000020f000 */
[----:B------:R-:W1:Y:S01]  /*5840*/  LDC R14, c[0x0][0x648] ;  /* 0x00019200ff0e7b82 */ /* 0x000e620000000800 */
[-CC-:B----4-:R-:W-:Y:S02]  /*5850*/  SHF.R.U64 R15, R10, R8.reuse, R3.reuse ;  /* 0x000000080a0f7219 */ /* 0x190fe40000001203 */
[----:B------:R-:W-:-:S03]  /*5860*/  SHF.R.U32.HI R5, RZ, R8, R3 ;  /* 0x00000008ff057219 */ /* 0x000fc60000011603 */
[----:B------:R-:W-:Y:S02]  /*5870*/  IMAD.MOV.U32 R4, RZ, RZ, R15 ;  /* 0x000000ffff047224 */ /* 0x000fe400078e000f */
[----:B------:R-:W4:Y:S01]  /*5880*/  LDC R24, c[0x0][0x638] ;  /* 0x00018e00ff187b82 */ /* 0x000f220000000800 */
[----:B0-----:R-:W-:-:S07]  /*5890*/  IMAD R25, R9, R7, R12 ;  /* 0x0000000709197224 */ /* 0x001fce00078e020c */
[----:B------:R-:W0:Y:S08]  /*58a0*/  LDC R28, c[0x0][0x610] ;  /* 0x00018400ff1c7b82 */ /* 0x000e300000000800 */
[----:B------:R-:W0:Y:S01]  /*58b0*/  LDC R29, c[0x0][0x600] ;  /* 0x00018000ff1d7b82 */ /* 0x000e220000000800 */
[----:B--23--:R-:W-:Y:S05]  /*58c0*/  @!P0 BRA `(.L_x_167) ;  /* 0x0000000000288947 */ /* 0x00cfea0003800000 */
[----:B------:R-:W2:Y:S02]  /*58d0*/  LDC R4, c[0x0][0x64c] ;  /* 0x00019300ff047b82 */ /* 0x000ea40000000800 */
[----:B--2---:R-:W-:-:S05]  /*58e0*/  IADD3 R3, P0, R15, R4, RZ ;  /* 0x000000040f037210 */ /* 0x004fca0007f1e0ff */
        /* <DEDUP_REMOVED lines=8> */
.L_x_167:
[----:B------:R-:W-:Y:S02]  /*5970*/  ISETP.NE.AND P0, PT, R2, 0x1, PT ;  /* 0x000000010200780c */ /* 0x000fe40003f05270 */
[----:B-1----:R-:W-:Y:S01]  /*5980*/  SHF.R.U64 R3, R4, R14, R5 ;  /* 0x0000000e04037219 */ /* 0x002fe20000001205 */
[----:B------:R-:W-:Y:S01]  /*5990*/  IMAD.MOV R5, RZ, RZ, -R0 ;  /* 0x000000ffff057224 */ /* 0x000fe200078e0a00 */
[----:B------:R-:W-:Y:S02]  /*59a0*/  LOP3.LUT R0, R10, R97, RZ, 0xc0, !PT ;  /* 0x000000610a007212 */ /* 0x000fe400078ec0ff */
[----:B------:R-:W-:Y:S01]  /*59b0*/  LOP3.LUT R6, R13, R96, RZ, 0xc0, !PT ;  /* 0x000000600d067212 */ /* 0x000fe200078ec0ff */
[----:B------:R-:W-:Y:S02]  /*59c0*/  IMAD.MOV R4, RZ, RZ, -R3 ;  /* 0x000000ffff047224 */ /* 0x000fe400078e0a03 */
[----:B------:R-:W-:Y:S02]  /*59d0*/  IMAD R0, R93, R3, R0 ;  /* 0x000000035d007224 */ /* 0x000fe400078e0200 */
[----:B----4-:R-:W-:-:S02]  /*59e0*/  IMAD R3, R4, R24, R15 ;  /* 0x0000001804037224 */ /* 0x010fc400078e020f */
[----:B------:R-:W-:Y:S02]  /*59f0*/  @P0 IMAD R25, R21, R5, R20 ;  /* 0x0000000515190224 */ /* 0x000fe400078e0214 */
[----:B0-----:R-:W-:Y:S02]  /*5a00*/  IMAD R5, R3, R29, R6 ;  /* 0x0000001d03057224 */ /* 0x001fe400078e0206 */
[----:B------:R-:W-:Y:S02]  /*5a10*/  IMAD R0, R0, R28, R25 ;  /* 0x0000001c00007224 */ /* 0x000fe400078e0219 */
[----:B------:R-:W-:-:S03]  /*5a20*/  IMAD.MOV.U32 R4, RZ, RZ, 0x1 ;  /* 0x00000001ff047424 */ /* 0x000fc600078e00ff */
[----:B------:R-:W-:Y:S02]  /*5a30*/  SEL R100, R5, R0, !P0 ;  /* 0x0000000005647207 */ /* 0x000fe40004000000 */
[----:B------:R-:W-:Y:S02]  /*5a40*/  PRMT R3, R4, 0x7610, R3 ;  /* 0x0000761004037816 */ /* 0x000fe40000000003 */
[----:B------:R-:W-:-:S07]  /*5a50*/  SEL R0, R0, R5, !P0 ;  /* 0x0000000500007207 */ /* 0x000fce0004000000 */
.L_x_165:
[----:B------:R-:W-:Y:S01]  /*5a60*/  UIMAD.WIDE.U32 UR4, UR41, 0x24924925, URZ ;  /* 0x24924925290478a5 */ /* 0x000fe2000f8e003f */
[----:B------:R-:W-:Y:S01]  /*5a70*/  LOP3.LUT P0, RZ, R3, 0xff, RZ, 0xc0, !PT ;  /* 0x000000ff03ff7812 */ /* 0x000fe2000780c0ff */
[----:B------:R-:W-:Y:S02]  /*5a80*/  IMAD.MOV.U32 R101, RZ, RZ, R0 ;  /* 0x000000ffff657224 */ /* 0x000fe400078e0000 */
[----:B------:R-:W-:-:S04]  /*5a90*/  UIADD3 UR4, UR41, -UR5, URZ ;  /* 0x8000000529047290 */ /* 0x000fc8000fffe03f */
[----:B------:R-:W-:-:S04]  /*5aa0*/  ULEA.HI UR4, UR4, UR5, URZ, 0x1f ;  /* 0x0000000504047291 */ /* 0x000fc8000f8ff83f */
[----:B------:R-:W-:-:S04]  /*5ab0*/  USHF.R.U32.HI UR4, URZ, 0x2, UR4 ;  /* 0x000000023f047899 */ /* 0x000fc80008011604 */
[----:B------:R-:W-:Y:S01]  /*5ac0*/  UIMAD UR41, UR4, -0x7, UR41 ;  /* 0xfffffff9042978a4 */ /* 0x000fe2000f8e0229 */
[----:B------:R-:W-:Y:S11]  /*5ad0*/  @P0 BRA `(.L_x_168) ;  /* 0xffffffb800740947 */ /* 0x000ff6000383ffff */
[----:B------:R-:W-:Y:S05]  /*5ae0*/  EXIT ;  /* 0x000000000000794d */ /* 0x000fea0003800000 */
.L_x_7:
        /* <DEDUP_REMOVED lines=26> */
.L_x_170:
[----:B------:R-:W0:Y:S01]  /*5c90*/  LDC.64 R32, c[0x0][0x640] ;  /* 0x00019000ff207b82 */ /* 0x000e220000000a00 */
[-CC-:B------:R-:W-:Y:S01]  /*5ca0*/  SHF.R.U64 R22, R14, R8.reuse, R15.reuse ;  /* 0x000000080e167219 */ /* 0x180fe2000000120f */
[----:B------:R-:W-:Y:S01]  /*5cb0*/  IMAD.MOV.U32 R25, RZ, RZ, 0x1 ;  /* 0x00000001ff197424 */ /* 0x000fe200078e00ff */
[----:B------:R-:W-:Y:S02]  /*5cc0*/  SHF.R.U32.HI R7, RZ, R8, R15 ;  /* 0x00000008ff077219 */ /* 0x000fe4000001160f */
[----:B------:R-:W-:-:S03]  /*5cd0*/  IADD3 R13, P0, RZ, -R22, RZ ;  /* 0x80000016ff0d7210 */ /* 0x000fc60007f1e0ff */
[----:B------:R-:W1:Y:S02]  /*5ce0*/  LDC R12, c[0x0][0x618] ;  /* 0x00018600ff0c7b82 */ /* 0x000e640000000800 */
[----:B------:R-:W-:Y:S02]  /*5cf0*/  IMAD.X R7, RZ, RZ, ~R7, P0 ;  /* 0x000000ffff077224 */ /* 0x000fe400000e0e07 */
[----:B------:R-:W-:-:S04]  /*5d00*/  IMAD.WIDE.U32 R10, R13, R26, R16 ;  /* 0x0000001a0d0a7225 */ /* 0x000fc800078e0010 */
[----:B------:R-:W2:Y:S01]  /*5d10*/  LDC R14, c[0x0][0x608] ;  /* 0x00018200ff0e7b82 */ /* 0x000ea20000000800 */
[----:B------:R-:W-:-:S04]  /*5d20*/  IMAD R8, R7, R26, RZ ;  /* 0x0000001a07087224 */ /* 0x000fc800078e02ff */
[----:B------:R-:W-:-:S03]  /*5d30*/  IMAD R7, R13, R27, R8 ;  /* 0x0000001b0d077224 */ /* 0x000fc600078e0208 */
[----:B------:R-:W3:Y:S01]  /*5d40*/  LDC R30, c[0x0][0x658] ;  /* 0x00019600ff1e7b82 */ /* 0x000ee20000000800 */
[----:B------:R-:W-:Y:S01]  /*5d50*/  IMAD.IADD R7, R11, 0x1, R7 ;  /* 0x000000010b077824 */ /* 0x000fe200078e0207 */
[----:B0-----:R-:W-:Y:S01]  /*5d60*/  ISETP.NE.U32.AND P0, PT, R32, RZ, PT ;  /* 0x000000ff2000720c */ /* 0x001fe20003f05070 */
[----:B------:R-:W-:-:S03]  /*5d70*/  IMAD.MOV.U32 R11, RZ, RZ, -0x1 ;  /* 0xffffffffff0b7424 */ /* 0x000fc600078e00ff */
        /* <DEDUP_REMOVED lines=8> */
[-C--:B---3--:R-:W-:Y:S02]  /*5e00*/  SHF.L.U32 R10, R11, R30.reuse, RZ ;  /* 0x0000001e0b0a7219 */ /* 0x088fe400000006ff */
[--C-:B------:R-:W-:Y:S02]  /*5e10*/  SHF.R.U64 R28, R26, R30, R7.reuse ;  /* 0x0000001e1a1c7219 */ /* 0x100fe40000001207 */
[----:B------:R-:W-:Y:S02]  /*5e20*/  LOP3.LUT R27, RZ, R10, RZ, 0x33, !PT ;  /* 0x0000000aff1b7212 */ /* 0x000fe400078e33ff */
[----:B------:R-:W-:Y:S01]  /*5e30*/  SHF.R.U32.HI R11, RZ, R30, R7 ;  /* 0x0000001eff0b7219 */ /* 0x000fe20000011607 */
[----:B------:R-:W3:Y:S01]  /*5e40*/  LDC R29, c[0x0][0x610] ;  /* 0x00018400ff1d7b82 */ /* 0x000ee20000000800 */
[----:B------:R-:W-:Y:S01]  /*5e50*/  IMAD.MOV.U32 R10, RZ, RZ, R28 ;  /* 0x000000ffff0a7224 */ /* 0x000fe200078e001c */
[----:B------:R-:W-:Y:S06]  /*5e60*/  @!P0 BRA `(.L_x_171) ;  /* 0x0000000000288947 */ /* 0x000fec0003800000 */
        /* <DEDUP_REMOVED lines=10> */
.L_x_171:
[----:B------:R-:W-:Y:S02]  /*5f10*/  ISETP.NE.AND P0, PT, R2, 0x1, PT ;  /* 0x000000010200780c */ /* 0x000fe40003f05270 */
[----:B-1----:R-:W-:Y:S01]  /*5f20*/  SHF.R.U64 R8, R10, R8, R11 ;  /* 0x000000080a087219 */ /* 0x002fe2000000120b */
[----:B0-----:R-:W-:Y:S01]  /*5f30*/  VIADD R11, R21, 0xffffffff ;  /* 0xffffffff150b7836 */ /* 0x001fe20000000000 */
[----:B------:R-:W-:Y:S02]  /*5f40*/  SHF.L.U32 R25, R25, R30, RZ ;  /* 0x0000001e19197219 */ /* 0x000fe400000006ff */
[----:B------:R-:W-:Y:S01]  /*5f50*/  LOP3.LUT R5, R26, R27, RZ, 0xc0, !PT ;  /* 0x0000001b1a057212 */ /* 0x000fe200078ec0ff */
[----:B------:R-:W-:-:S04]  /*5f60*/  IMAD.MOV R7, RZ, RZ, -R8 ;  /* 0x000000ffff077224 */ /* 0x000fc800078e0a08 */
[----:B------:R-:W-:Y:S02]  /*5f70*/  IMAD R5, R25, R8, R5 ;  /* 0x0000000819057224 */ /* 0x000fe400078e0205 */
[----:B------:R-:W-:Y:S01]  /*5f80*/  @P0 IMAD R6, R9, R24, R4 ;  /* 0x0000001809060224 */ /* 0x000fe200078e0204 */
[----:B------:R-:W-:Y:S01]  /*5f90*/  LOP3.LUT R9, R20, R11, RZ, 0xc0, !PT ;  /* 0x0000000b14097212 */ /* 0x000fe200078ec0ff */
[----:B--2---:R-:W-:Y:S02]  /*5fa0*/  IMAD R4, R7, R23, R28 ;  /* 0x0000001707047224 */ /* 0x004fe400078e021c */
[----:B---3--:R-:W-:Y:S02]  /*5fb0*/  IMAD R6, R5, R29, R6 ;  /* 0x0000001d05067224 */ /* 0x008fe400078e0206 */
[----:B------:R-:W-:Y:S02]  /*5fc0*/  IMAD R5, R4, R21, R9 ;  /* 0x0000001504057224 */ /* 0x000fe400078e0209 */
[----:B------:R-:W-:-:S02]  /*5fd0*/  IMAD.MOV.U32 R8, RZ, RZ, 0x1 ;  /* 0x00000001ff087424 */ /* 0x000fc400078e00ff */
[----:B------:R-:W-:Y:S01]  /*5fe0*/  IMAD.MOV.U32 R7, RZ, RZ, R22 ;  /* 0x000000ffff077224 */ /* 0x000fe200078e0016 */
[----:B------:R-:W-:Y:S02]  /*5ff0*/  SEL R21, R5, R6, !P0 ;  /* 0x0000000605157207 */ /* 0x000fe40004000000 */
[----:B------:R-:W-:-:S07]  /*6000*/  SEL R20, R6, R5, !P0 ;  /* 0x0000000506147207 */ /* 0x000fce0004000000 */
.L_x_169:
[----:B------:R-:W-:-:S08]  /*6010*/  NOP ;  /* 0x0000000000007918 */ /* 0x000fd00000000000 */
[----:B------:R-:W0:-:S00]  /*6020*/  USETMAXREG.DEALLOC.CTAPOOL 0x28 ;  /* 0x00000028000079c8 */ /* 0x000e0000080e0500 */
[----:B0-----:R-:W-:-:S13]  /*6030*/  ISETP.NE.AND P0, PT, R3, RZ, PT ;  /* 0x000000ff0300720c */ /* 0x001fda0003f05270 */
[----:B------:R-:W-:Y:S05]  /*6040*/  @P0 EXIT ;  /* 0x000000000000094d */ /* 0x000fea0003800000 */
[----:B------:R-:W-:Y:S01]  /*6050*/  LOP3.LUT P0, RZ, R8, 0xff, RZ, 0xc0, !PT ;  /* 0x000000ff08ff7812 */ /* 0x000fe2000780c0ff */
[----:B------:R-:W-:Y:S02]  /*6060*/  IMAD.MOV.U32 R3, RZ, RZ, 0x1 ;  /* 0x00000001ff037424 */ /* 0x000fe400078e00ff */
[----:B------:R-:W-:-:S10]  /*6070*/  IMAD.MOV.U32 R8, RZ, RZ, RZ ;  /* 0x000000ffff087224 */ /* 0x000fd400078e00ff */
[----:B------:R-:W-:Y:S05]  /*6080*/  @!P0 BRA `(.L_x_172) ;  /* 0x0000000c00348947 */ /* 0x000fea0003800000 */
[----:B------:R-:W0:Y:S01]  /*6090*/  LDC R3, c[0x0][0x28c] ;  /* 0x0000a300ff037b82 */ /* 0x000e220000000800 */
[----:B------:R-:W1:Y:S01]  /*60a0*/  S2R R12, SR_CgaCtaId ;  /* 0x00000000000c7919 */ /* 0x000e620000008800 */
[----:B------:R-:W-:Y:S01]  /*60b0*/  ULDC UR5, c[0x0][0x658] ;  /* 0x0001960000057ab9 */ /* 0x000fe20000000800 */
[----:B------:R-:W-:Y:S01]  /*60c0*/  UMOV UR6, 0xffffffff ;  /* 0xffffffff00067882 */ /* 0x000fe20000000000 */
[----:B------:R-:W-:Y:S01]  /*60d0*/  BSSY B0, `(.L_x_172) ;  /* 0x00000c8000007945 */ /* 0x000fe20003800000 */
[----:B------:R-:W-:Y:S01]  /*60e0*/  USHF.L.U32 UR6, UR6, UR5, URZ ;  /* 0x0000000506067299 */ /* 0x000fe2000800063f */
[----:B------:R-:W-:Y:S01]  /*60f0*/  IMAD.MOV.U32 R10, RZ, RZ, 0x1 ;  /* 0x00000001ff0a7424 */ /* 0x000fe200078e00ff */
[----:B------:R-:W-:Y:S01]  /*6100*/  LOP3.LUT R9, R18, 0x2, RZ, 0xfc, !PT ;  /* 0x0000000212097812 */ /* 0x000fe200078efcff */
[----:B------:R-:W-:Y:S01]  /*6110*/  IMAD.MOV.U32 R8, RZ, RZ, RZ ;  /* 0x000000ffff087224 */ /* 0x000fe200078e00ff */
[----:B------:R-:W-:Y:S01]  /*6120*/  ULDC UR4, c[0x0][0x600] ;  /* 0x0001800000047ab9 */ /* 0x000fe20000000800 */
[----:B------:R-:W-:Y:S01]  /*6130*/  UMOV UR7, 0x1 ;  /* 0x0000000100077882 */ /* 0x000fe20000000000 */
[----:B------:R-:W-:-:S02]  /*6140*/  UIADD3 UR15, UR4, -0x1, URZ ;  /* 0xffffffff040f7890 */ /* 0x000fc4000fffe03f */
[----:B------:R-:W-:Y:S02]  /*6150*/  USHF.L.U32 UR17, UR7, UR5, URZ ;  /* 0x0000000507117299 */ /* 0x000fe4000800063f */
[----:B------:R-:W-:Y:S01]  /*6160*/  ULOP3.LUT UR16, URZ, UR6, URZ, 0x33, !UPT ;  /* 0x000000063f107292 */ /* 0x000fe2000f8e333f */
[----:B------:R-:W-:Y:S01]  /*6170*/  ULDC.64 UR20, c[0x0][0x198] ;  /* 0x0000660000147ab9 */ /* 0x000fe20000000a00 */
[----:B0-----:R-:W-:-:S05]  /*6180*/  VIADD R3, R3, 0x7f ;  /* 0x0000007f03037836 */ /* 0x001fca0000000000 */
[----:B------:R-:W-:-:S04]  /*6190*/  SHF.R.S32.HI R4, RZ, 0x1f, R3 ;  /* 0x0000001fff047819 */ /* 0x000fc80000011403 */
[----:B------:R-:W-:Y:S01]  /*61a0*/  LEA.HI R11, R4, R3, RZ, 0x7 ;  /* 0x00000003040b7211 */ /* 0x000fe200078f38ff */
[C---:B-1----:R-:W-:Y:S02]  /*61b0*/  IMAD.SHL.U32 R4, R12.reuse, 0x2000, RZ ;  /* 0x000020000c047824 */ /* 0x042fe400078e00ff */
[----:B------:R-:W-:Y:S01]  /*61c0*/  IMAD.SHL.U32 R12, R12, 0x40, RZ ;  /* 0x000000400c0c7824 */ /* 0x000fe200078e00ff */
[----:B------:R-:W-:Y:S01]  /*61d0*/  SHF.R.S32.HI R11, RZ, 0x7, R11 ;  /* 0x00000007ff0b7819 */ /* 0x000fe2000001140b */
[----:B------:R-:W-:Y:S01]  /*61e0*/  IMAD.MOV.U32 R3, RZ, RZ, 0x1 ;  /* 0x00000001ff037424 */ /* 0x000fe200078e00ff */
[----:B------:R-:W-:Y:S02]  /*61f0*/  LOP3.LUT R4, R4, 0x2000, RZ, 0xc0, !PT ;  /* 0x0000200004047812 */ /* 0x000fe400078ec0ff */
[----:B------:R-:W-:Y:S01]  /*6200*/  LOP3.LUT R12, R12, 0x40, RZ, 0xc0, !PT ;  /* 0x000000400c0c7812 */ /* 0x000fe200078ec0ff */
[----:B------:R-:W-:Y:S01]  /*6210*/  VIADD R19, R11, 0x1 ;  /* 0x000000010b137836 */ /* 0x000fe20000000000 */
[----:B------:R-:W-:-:S07]  /*6220*/  LOP3.LUT R13, R4, 0x1c180, RZ, 0xfc, !PT ;  /* 0x0001c180040d7812 */ /* 0x000fce00078efcff */
.L_x_183:
[----:B------:R-:W-:-:S03]  /*6230*/  UMOV UR4, 0xffffffff ;  /* 0xffffffff00047882 */ /* 0x000fc60000000000 */
[----:B------:R-:W-:Y:S05]  /*6240*/  BRA.DIV UR4, `(.L_x_173) ;  /* 0x0000001204187947 */ /* 0x000fea000b800000 */
[----:B------:R-:W-:-:S13]  /*6250*/  ELECT P6, URZ, PT ;  /* 0x00000000003f782f */ /* 0x000fda00038c0000 */
.L_x_197:
[----:B------:R-:W0:Y:S01]  /*6260*/  LDC R4, c[0x0][0x28c] ;  /* 0x0000a300ff047b82 */ /* 0x000e220000000800 */
[----:B------:R-:W-:Y:S01]  /*6270*/  BSSY B1, `(.L_x_174) ;  /* 0x0000038000017945 */ /* 0x000fe20003800000 */
[----:B0-----:R-:W-:-:S13]  /*6280*/  ISETP.LT.OR P6, PT, R4, 0x1, !P6 ;  /* 0x000000010400780c */ /* 0x001fda00077c1670 */
[----:B------:R-:W-:Y:S05]  /*6290*/  @P6 BRA `(.L_x_175) ;  /* 0x0000000000d46947 */ /* 0x000fea0003800000 */
[----:B------:R-:W-:Y:S02]  /*62a0*/  IMAD R21, R21, 0x80, R12 ;  /* 0x0000008015157824 */ /* 0x000fe400078e020c */
[----:B------:R-:W-:Y:S02]  /*62b0*/  IMAD.SHL.U32 R20, R20, 0x80, RZ ;  /* 0x0000008014147824 */ /* 0x000fe400078e00ff */
[----:B------:R-:W-:Y:S02]  /*62c0*/  IMAD.MOV.U32 R22, RZ, RZ, RZ ;  /* 0x000000ffff167224 */ /* 0x000fe400078e00ff */
[----:B------:R-:W-:Y:S02]  /*62d0*/  IMAD.MOV.U32 R4, RZ, RZ, R19 ;  /* 0x000000ffff047224 */ /* 0x000fe400078e0013 */
[----:B------:R-:W-:Y:S02]  /*62e0*/  IMAD.MOV.U32 R5, RZ, RZ, R3 ;  /* 0x000000ffff057224 */ /* 0x000fe400078e0003 */
[----:B------:R-:W-:-:S07]  /*62f0*/  IMAD.MOV.U32 R6, RZ, RZ, R8 ;  /* 0x000000ffff067224 */ /* 0x000fce00078e0008 */
.L_x_178:
[----:B------:R-:W0:Y:S01]  /*6300*/  S2R R15, SR_CgaCtaId ;  /* 0x00000000000f7919 */ /* 0x000e220000008800 */
[----:B------:R-:W-:Y:S02]  /*6310*/  MOV R14, 0x400 ;  /* 0x00000400000e7802 */ /* 0x000fe40000000f00 */
[----:B------:R-:W-:Y:S02]  /*6320*/  ISETP.NE.AND P1, PT, R0, RZ, PT ;  /* 0x000000ff0000720c */ /* 0x000fe40003f25270 */
[----:B0-----:R-:W-:Y:S02]  /*6330*/  LEA R25, R15, R14, 0x18 ;  /* 0x0000000e0f197211 */ /* 0x001fe400078ec0ff */
[----:B------:R-:W-:-:S09]  /*6340*/  SHF.L.U32 R14, R5, 0x1f, RZ ;  /* 0x0000001f050e7819 */ /* 0x000fd200000006ff */
[----:B------:R-:W0:Y:S01]  /*6350*/  @!P1 LDC R15, c[0x0][0x500] ;  /* 0x00014000ff0f9b82 */ /* 0x000e220000000800 */
[----:B------:R-:W-:-:S04]  /*6360*/  IMAD R23, R6, 0x8, R25 ;  /* 0x0000000806177824 */ /* 0x000fc800078e0219 */
[----:B------:R-:W1:Y:S02]  /*6370*/  SYNCS.PHASECHK.TRANS64.TRYWAIT P0, [R23+URZ+0x38], R14 ;  /* 0x0000380e170075a7 */ /* 0x000e64000800017f */
[----:B-1----:R-:W-:Y:S05]  /*6380*/  @!P0 BRA `(.L_x_176) ;  /* 0x0000000c00e88947 */ /* 0x002fea0003800000 */
.L_x_198:
[----:B-1----:R-:W-:Y:S01]  /*6390*/  PRMT R14, R9, 0x9910, RZ ;  /* 0x00009910090e7816 */ /* 0x002fe200000000ff */
[----:B0-----:R0:W-:Y:S03]  /*63a0*/  @!P1 SYNCS.ARRIVE.TRANS64 RZ, [R23+URZ], R15 ;  /* 0x0000000f17ff99a7 */ /* 0x0011e6000800003f */
[----:B------:R-:W-:-:S13]  /*63b0*/  ISETP.NE.AND P0, PT, R14, 0x2, PT ;  /* 0x000000020e00780c */ /* 0x000fda0003f05270 */
[----:B0-----:R-:W-:Y:S05]  /*63c0*/  @P0 BRA `(.L_x_177) ;  /* 0x0000000000040947 */ /* 0x001fea0003800000 */
[----:B------:R-:W-:Y:S01]  /*63d0*/  BPT.TRAP 0x1 ;  /* 0x000000040000795c */ /* 0x000fe20000300000 */
.L_x_177:
[----:B------:R-:W-:Y:S01]  /*63e0*/  R2UR UR13, R25 ;  /* 0x00000000190d72ca */ /* 0x000fe200000e0000 */
[C---:B------:R-:W-:Y:S01]  /*63f0*/  IMAD R25, R6.reuse, 0x4000, R25 ;  /* 0x0000400006197824 */ /* 0x040fe200078e0219 */
[----:B------:R-:W-:Y:S01]  /*6400*/  R2UR UR9, R23 ;  /* 0x00000000170972ca */ /* 0x000fe200000e0000 */
[----:B------:R-:W-:Y:S01]  /*6410*/  IMAD R14, R6, 0x4000, R13 ;  /* 0x00004000060e7824 */ /* 0x000fe200078e020d */
[----:B------:R-:W-:Y:S01]  /*6420*/  UIADD3 UR4, UP0, UR20, 0xf0, URZ ;  /* 0x000000f014047890 */ /* 0x000fe2000ff1e03f */
[----:B------:R-:W-:Y:S01]  /*6430*/  VIADD R4, R4, 0xffffffff ;  /* 0xffffffff04047836 */ /* 0x000fe20000000000 */
[----:B------:R-:W-:Y:S01]  /*6440*/  R2UR UR5, R25 ;  /* 0x00000000190572ca */ /* 0x000fe200000e0000 */
[----:B------:R-:W-:Y:S01]  /*6450*/  UIADD3 UR22, UP1, UR20, 0x1f0, URZ ;  /* 0x000001f014167890 */ /* 0x000fe2000ff3e03f */
[----:B------:R-:W-:Y:S01]  /*6460*/  R2UR UR8, R14 ;  /* 0x000000000e0872ca */ /* 0x000fe200000e0000 */
[----:B------:R-:W-:Y:S01]  /*6470*/  VIADD R6, R6, 0x1 ;  /* 0x0000000106067836 */ /* 0x000fe20000000000 */
[----:B------:R-:W-:Y:S01]  /*6480*/  R2UR UR11, R20 ;  /* 0x00000000140b72ca */ /* 0x000fe200000e0000 */
[----:B------:R-:W-:Y:S01]  /*6490*/  UIADD3.X UR23, URZ, UR21, URZ, UP1, !UPT ;  /* 0x000000153f177290 */ /* 0x000fe20008ffe43f */
[----:B------:R-:W-:Y:S01]  /*64a0*/  R2UR UR10, R22 ;  /* 0x00000000160a72ca */ /* 0x000fe200000e0000 */
[----:B------:R-:W-:Y:S01]  /*64b0*/  UMOV UR6, 0x0 ;  /* 0x0000000000067882 */ /* 0x000fe20000000000 */
[----:B------:R-:W-:Y:S01]  /*64c0*/  R2UR UR12, R7 ;  /* 0x00000000070c72ca */ /* 0x000fe200000e0000 */
[----:B------:R-:W-:Y:S01]  /*64d0*/  UMOV UR7, 0x10000000 ;  /* 0x1000000000077882 */ /* 0x000fe20000000000 */
[----:B------:R-:W-:Y:S01]  /*64e0*/  R2UR UR18, R21 ;  /* 0x00000000151272ca */ /* 0x000fe200000e0000 */
[----:B------:R-:W-:Y:S01]  /*64f0*/  UMOV UR19, 0x30000 ;  /* 0x0003000000137882 */ /* 0x000fe20000000000 */
[----:B------:R-:W-:Y:S01]  /*6500*/  ISETP.GT.AND P1, PT, R4, 0x1, PT ;  /* 0x000000010400780c */ /* 0x000fe20003f24270 */
[----:B------:R-:W-:Y:S01]  /*6510*/  UIADD3 UR14, UR5, 0x180, URZ ;  /* 0x00000180050e7890 */ /* 0x000fe2000fffe03f */
[----:B------:R-:W-:Y:S01]  /*6520*/  ISETP.NE.AND P0, PT, R6, 0x7, PT ;  /* 0x000000070600780c */ /* 0x000fe20003f05270 */
[----:B------:R-:W-:Y:S01]  /*6530*/  UIADD3.X UR5, URZ, UR21, URZ, UP0, !UPT ;  /* 0x000000153f057290 */ /* 0x000fe200087fe43f */
[----:B------:R-:W-:Y:S01]  /*6540*/  VIADD R22, R22, 0x80 ;  /* 0x0000008016167836 */ /* 0x000fe20000000000 */
[----:B------:R-:W-:Y:S01]  /*6550*/  UIADD3 UR13, UR13, UR8, URZ ;  /* 0x000000080d0d7290 */ /* 0x000fe2000fffe03f */
[----:B------:R-:W-:-:S02]  /*6560*/  SEL R14, RZ, 0x1, P0 ;  /* 0x00000001ff0e7807 */ /* 0x000fc40000000000 */
[----:B------:R-:W-:Y:S01]  /*6570*/  UMOV UR8, UR14 ;  /* 0x0000000e00087c82 */ /* 0x000fe20008000000 */
[----:B------:R-:W-:Y:S02]  /*6580*/  SEL R6, R6, RZ, P0 ;  /* 0x000000ff06067207 */ /* 0x000fe40000000000 */
[----:B------:R-:W-:Y:S01]  /*6590*/  LOP3.LUT R5, R5, R14, RZ, 0x3c, !PT ;  /* 0x0000000e05057212 */ /* 0x000fe200078e3cff */
[----:B------:R0:W-:Y:S02]  /*65a0*/  UTMALDG.3D [UR8], [UR4], desc[UR6] ;  /* 0x00000608040075b4 */ /* 0x0001e40008011000 */
[----:B0-----:R-:W-:Y:S01]  /*65b0*/  UMOV UR11, UR18 ;  /* 0x00000012000b7c82 */ /* 0x001fe20008000000 */
[----:B------:R-:W-:Y:S02]  /*65c0*/  UMOV UR8, UR13 ;  /* 0x0000000d00087c82 */ /* 0x000fe40008000000 */
[----:B------:R0:W-:Y:S02]  /*65d0*/  UTMALDG.3D.MULTICAST [UR8], [UR22], UR19, desc[UR6] ;  /* 0x00000608160073b4 */ /* 0x0001e40008011813 */
[----:B0-----:R-:W-:Y:S05]  /*65e0*/  @P1 BRA `(.L_x_178) ;  /* 0xfffffffc00441947 */ /* 0x001fea000383ffff */
.L_x_175:
[----:B------:R-:W-:Y:S05]  /*65f0*/  BSYNC B1 ;  /* 0x0000000000017941 */ /* 0x000fea0003800000 */
.L_x_174:
[----:B------:R-:W-:Y:S01]  /*6600*/  LOP3.LUT P1, RZ, R10, 0xff, RZ, 0xc0, !PT ;  /* 0x000000ff0aff7812 */ /* 0x000fe2000782c0ff */
[C---:B------:R-:W-:Y:S01]  /*6610*/  IMAD.IADD R15, R11.reuse, 0x1, R8 ;  /* 0x000000010b0f7824 */ /* 0x040fe200078e0208 */
[----:B------:R-:W-:Y:S01]  /*6620*/  ULDC.64 UR4, c[0x0][0x650] ;  /* 0x0001940000047ab9 */ /* 0x000fe20000000a00 */
[----:B------:R-:W-:Y:S01]  /*6630*/  ISETP.GE.U32.AND P2, PT, R11, 0x7, PT ;  /* 0x000000070b00780c */ /* 0x000fe20003f46070 */
[----:B------:R-:W-:Y:S01]  /*6640*/  BSSY B1, `(.L_x_179) ;  /* 0x000006e000017945 */ /* 0x000fe20003800000 */
[C---:B------:R-:W-:Y:S01]  /*6650*/  IMAD.WIDE.U32 R4, R15.reuse, 0x24924925, RZ ;  /* 0x249249250f047825 */ /* 0x040fe200078e00ff */
[----:B------:R-:W-:Y:S02]  /*6660*/  ISETP.GT.U32.AND P0, PT, R15, 0x6, PT ;  /* 0x000000060f00780c */ /* 0x000fe40003f04070 */
[----:B------:R-:W-:Y:S01]  /*6670*/  PRMT R10, RZ, 0x7610, R10 ;  /* 0x00007610ff0a7816 */ /* 0x000fe2000000000a */
[----:B------:R-:W-:Y:S01]  /*6680*/  IMAD.MOV.U32 R20, RZ, RZ, -0x1 ;  /* 0xffffffffff147424 */ /* 0x000fe200078e00ff */
[----:B------:R-:W-:Y:S01]  /*6690*/  ISETP.LT.U32.AND P0, PT, R11, 0x7, P0 ;  /* 0x000000070b00780c */ /* 0x000fe20000701070 */
[----:B------:R-:W-:-:S02]  /*66a0*/  IMAD.MOV.U32 R21, RZ, RZ, -0x1 ;  /* 0xffffffffff157424 */ /* 0x000fc400078e00ff */
[----:B------:R-:W0:Y:S01]  /*66b0*/  @P1 S2R R7, SR_CgaCtaId ;  /* 0x0000000000071919 */ /* 0x000e220000008800 */
[----:B------:R-:W-:Y:S02]  /*66c0*/  SEL R4, RZ, 0x1, !P0 ;  /* 0x00000001ff047807 */ /* 0x000fe40004000000 */
[----:B------:R-:W-:Y:S02]  /*66d0*/  IADD3 R16, P0, R16, UR36, RZ ;  /* 0x0000002410107c10 */ /* 0x000fe4000ff1e0ff */
[----:B------:R-:W-:Y:S02]  /*66e0*/  @P1 MOV R6, 0x400 ;  /* 0x0000040000061802 */ /* 0x000fe40000000f00 */
[----:B------:R-:W-:Y:S02]  /*66f0*/  IADD3.X R17, R17, UR42, RZ, P0, !PT ;  /* 0x0000002a11117c10 */ /* 0x000fe400087fe4ff */
[----:B------:R-:W-:Y:S02]  /*6700*/  ISETP.GE.U32.AND P0, PT, R16, UR4, PT ;  /* 0x0000000410007c0c */ /* 0x000fe4000bf06070 */
[----:B------:R-:W-:-:S02]  /*6710*/  LOP3.LUT R3, R3, R4, RZ, 0x3c, !PT ;  /* 0x0000000403037212 */ /* 0x000fc400078e3cff */
[----:B------:R-:W-:Y:S02]  /*6720*/  ISETP.GE.U32.AND.EX P0, PT, R17, UR5, PT, P0 ;  /* 0x0000000511007c0c */ /* 0x000fe4000bf06100 */
[----:B------:R-:W-:Y:S02]  /*6730*/  PRMT R4, RZ, 0x7610, R4 ;  /* 0x00007610ff047816 */ /* 0x000fe40000000004 */
[----:B0-----:R-:W-:Y:S01]  /*6740*/  @P1 LEA R6, R7, R6, 0x18 ;  /* 0x0000000607061211 */ /* 0x001fe200078ec0ff */
[----:B------:R-:W-:-:S03]  /*6750*/  IMAD.IADD R7, R15, 0x1, -R5 ;  /* 0x000000010f077824 */ /* 0x000fc600078e0a05 */
[----:B------:R0:W-:Y:S02]  /*6760*/  @P1 SYNCS.ARRIVE.TRANS64.A1T0 RZ, [R6+URZ+0x88], RZ ;  /* 0x000088ff06ff19a7 */ /* 0x0001e4000810003f */
[----:B------:R-:W-:-:S04]  /*6770*/  LEA.HI R7, R7, R5, RZ, 0x1f ;  /* 0x0000000507077211 */ /* 0x000fc800078ff8ff */
[----:B------:R-:W-:Y:S01]  /*6780*/  SHF.R.U32.HI R8, RZ, 0x2, R7 ;  /* 0x00000002ff087819 */ /* 0x000fe20000011607 */
[----:B------:R-:W-:-:S03]  /*6790*/  IMAD.MOV.U32 R7, RZ, RZ, -0x1 ;  /* 0xffffffffff077424 */ /* 0x000fc600078e00ff */
[----:B------:R-:W-:Y:S01]  /*67a0*/  @P2 LOP3.LUT R3, R3, 0x1, R8, 0x78, !PT ;  /* 0x0000000103032812 */ /* 0x000fe200078e7808 */
[----:B------:R-:W-:Y:S01]  /*67b0*/  IMAD R8, R8, -0x7, R15 ;  /* 0xfffffff908087824 */ /* 0x000fe200078e020f */
[----:B0-----:R-:W-:Y:S06]  /*67c0*/  @P0 BRA `(.L_x_180) ;  /* 0x0000000400540947 */ /* 0x001fec0003800000 */
[----:B------:R-:W0:Y:S01]  /*67d0*/  S2R R15, SR_CTAID.X ;  /* 0x00000000000f7919 */ /* 0x000e220000002500 */
[----:B------:R-:W-:Y:S01]  /*67e0*/  ULDC.64 UR4, c[0x0][0x628] ;  /* 0x00018a0000047ab9 */ /* 0x000fe20000000a00 */
[----:B------:R-:W-:Y:S01]  /*67f0*/  ULDC UR7, c[0x0][0x630] ;  /* 0x00018c0000077ab9 */ /* 0x000fe20000000800 */
[----:B------:R-:W-:Y:S01]  /*6800*/  ISETP.NE.U32.AND P0, PT, RZ, UR4, PT ;  /* 0x00000004ff007c0c */ /* 0x000fe2000bf05070 */
[----:B------:R-:W1:Y:S01]  /*6810*/  S2R R20, SR_CTAID.Y ;  /* 0x0000000000147919 */ /* 0x000e620000002600 */
[----:B------:R-:W-:Y:S01]  /*6820*/  ULDC UR8, c[0x0][0x150] ;  /* 0x0000540000087ab9 */ /* 0x000fe20000000800 */
[----:B------:R-:W-:Y:S01]  /*6830*/  IMAD.MOV.U32 R4, RZ, RZ, R16 ;  /* 0x000000ffff047224 */ /* 0x000fe200078e0010 */
[----:B------:R-:W-:Y:S01]  /*6840*/  ISETP.NE.AND.EX P0, PT, RZ, UR5, PT, P0 ;  /* 0x00000005ff007c0c */ /* 0x000fe2000bf05300 */
[----:B------:R-:W-:Y:S01]  /*6850*/  IMAD.MOV.U32 R5, RZ, RZ, R17 ;  /* 0x000000ffff057224 */ /* 0x000fe200078e0011 */
[----:B0-----:R-:W-:-:S11]  /*6860*/  I2FP.F32.U32 R22, R15 ;  /* 0x0000000f00167245 */ /* 0x001fd60000201000 */
[----:B------:R-:W-:Y:S05]  /*6870*/  @!P0 BRA `(.L_x_181) ;  /* 0x0000000000288947 */ /* 0x000fea0003800000 */
[----:B------:R-:W-:Y:S02]  /*6880*/  ULDC UR6, c[0x0][0x634] ;  /* 0x00018d0000067ab9 */ /* 0x000fe40000000800 */
[----:B------:R-:W-:-:S05]  /*6890*/  IADD3 R5, P0, R16, UR6, RZ ;  /* 0x0000000610057c10 */ /* 0x000fca000ff1e0ff */
[----:B------:R-:W-:-:S04]  /*68a0*/  IMAD.X R21, RZ, RZ, R17, P0 ;  /* 0x000000ffff157224 */ /* 0x000fc800000e0611 */
[----:B------:R-:W-:-:S04]  /*68b0*/  IMAD.WIDE.U32 R6, R21, UR4, RZ ;  /* 0x0000000415067c25 */ /* 0x000fc8000f8e00ff */
[----:B------:R-:W-:-:S04]  /*68c0*/  IMAD.WIDE.U32 R6, P0, R5, UR5, R6 ;  /* 0x0000000505067c25 */ /* 0x000fc8000f800006 */
[----:B------:R-:W-:-:S04]  /*68d0*/  IMAD.WIDE.U32 R4, R5, UR4, RZ ;  /* 0x0000000405047c25 */ /* 0x000fc8000f8e00ff */
[----:B------:R-:W-:Y:S01]  /*68e0*/  IMAD.MOV.U32 R4, RZ, RZ, R7 ;  /* 0x000000ffff047224 */ /* 0x000fe200078e0007 */
[----:B------:R-:W-:Y:S01]  /*68f0*/  IADD3 RZ, P1, R5, R6, RZ ;  /* 0x0000000605ff7210 */ /* 0x000fe20007f3e0ff */
[----:B------:R-:W-:-:S04]  /*6900*/  IMAD.X R5, RZ, RZ, RZ, P0 ;  /* 0x000000ffff057224 */ /* 0x000fc800000e06ff */
[----:B------:R-:W-:-:S08]  /*6910*/  IMAD.WIDE.U32.X R4, R21, UR5, R4, P1 ;  /* 0x0000000515047c25 */ /* 0x000fd000088e0404 */
.L_x_181:
[--C-:B------:R-:W-:Y:S01]  /*6920*/  SHF.R.U64 R14, R4, UR7, R5.reuse ;  /* 0x00000007040e7c19 */ /* 0x100fe20008001205 */
[----:B------:R-:W-:Y:S01]  /*6930*/  FMUL R22, R22, UR8 ;  /* 0x0000000816167c20 */ /* 0x000fe20008400000 */
[----:B------:R-:W-:Y:S01]  /*6940*/  SHF.R.U32.HI R4, RZ, UR7, R5 ;  /* 0x00000007ff047c19 */ /* 0x000fe20008011605 */
[----:B------:R-:W0:Y:S01]  /*6950*/  LDC R6, c[0x0][0x144] ;  /* 0x00005100ff067b82 */ /* 0x000e220000000800 */
[----:B------:R-:W-:Y:S01]  /*6960*/  IADD3 R5, P0, RZ, -R14, RZ ;  /* 0x8000000eff057210 */ /* 0x000fe20007f1e0ff */
[----:B------:R-:W-:Y:S01]  /*6970*/  ULDC UR6, c[0x0][0x154] ;  /* 0x0000550000067ab9 */ /* 0x000fe20000000800 */
[----:B-1----:R-:W-:Y:S01]  /*6980*/  I2FP.F32.U32 R7, R20 ;  /* 0x0000001400077245 */ /* 0x002fe20000201000 */
[----:B------:R-:W1:Y:S01]  /*6990*/  F2I.U32.TRUNC.NTZ R22, R22 ;  /* 0x0000001600167305 */ /* 0x000e62000020f000 */
[----:B------:R-:W-:Y:S01]  /*69a0*/  ULDC.64 UR4, c[0x0][0x620] ;  /* 0x0001880000047ab9 */ /* 0x000fe20000000a00 */
[----:B------:R-:W-:Y:S01]  /*69b0*/  IMAD.X R4, RZ, RZ, ~R4, P0 ;  /* 0x000000ffff047224 */ /* 0x000fe200000e0e04 */
[----:B------:R-:W-:Y:S01]  /*69c0*/  ISETP.NE.AND P2, PT, R2, 0x1, PT ;  /* 0x000000010200780c */ /* 0x000fe20003f45270 */
[----:B------:R-:W-:Y:S01]  /*69d0*/  FMUL R23, R7, UR6 ;  /* 0x0000000607177c20 */ /* 0x000fe20008400000 */
[----:B------:R-:W2:Y:S01]  /*69e0*/  LDC R25, c[0x0][0x148] ;  /* 0x00005200ff197b82 */ /* 0x000ea20000000800 */
[----:B------:R-:W-:Y:S01]  /*69f0*/  IMAD R4, R4, UR4, RZ ;  /* 0x0000000404047c24 */ /* 0x000fe2000f8e02ff */
[----:B------:R-:W-:-:S02]  /*6a00*/  ULDC.64 UR6, c[0x0][0x640] ;  /* 0x0001900000067ab9 */ /* 0x000fc40000000a00 */
[----:B------:R-:W-:Y:S01]  /*6a10*/  ISETP.NE.U32.AND P0, PT, RZ, UR6, PT ;  /* 0x00000006ff007c0c */ /* 0x000fe2000bf05070 */
[----:B------:R-:W3:Y:S01]  /*6a20*/  F2I.U32.TRUNC.NTZ R23, R23 ;  /* 0x0000001700177305 */ /* 0x000ee2000020f000 */
[C---:B------:R-:W-:Y:S02]  /*6a30*/  IMAD R7, R5.reuse, UR5, R4 ;  /* 0x0000000505077c24 */ /* 0x040fe4000f8e0204 */
[----:B------:R-:W-:Y:S01]  /*6a40*/  IMAD.WIDE.U32 R4, R5, UR4, R16 ;  /* 0x0000000405047c25 */ /* 0x000fe2000f8e0010 */
[----:B------:R-:W-:Y:S01]  /*6a50*/  ULDC UR4, c[0x0][0x618] ;  /* 0x0001860000047ab9 */ /* 0x000fe20000000800 */
[----:B------:R-:W-:Y:S02]  /*6a60*/  ISETP.NE.AND.EX P0, PT, RZ, UR7, PT, P0 ;  /* 0x00000007ff007c0c */ /* 0x000fe4000bf05300 */
[----:B------:R-:W-:Y:S02]  /*6a70*/  IMAD.IADD R5, R5, 0x1, R7 ;  /* 0x0000000105057824 */ /* 0x000fe400078e0207 */
[----:B-1----:R-:W-:-:S03]  /*6a80*/  IMAD.MOV R22, RZ, RZ, -R22 ;  /* 0x000000ffff167224 */ /* 0x002fc600078e0a16 */
[----:B------:R-:W-:Y:S01]  /*6a90*/  SHF.R.U64 R21, R4, UR4, R5 ;  /* 0x0000000404157c19 */ /* 0x000fe20008001205 */
[----:B0-----:R-:W-:Y:S01]  /*6aa0*/  IMAD R15, R6, R22, R15 ;  /* 0x00000016060f7224 */ /* 0x001fe200078e020f */
[----:B------:R-:W-:Y:S01]  /*6ab0*/  SHF.R.U32.HI R4, RZ, UR4, R5 ;  /* 0x00000004ff047c19 */ /* 0x000fe20008011605 */
[----:B------:R-:W-:Y:S01]  /*6ac0*/  ULDC UR4, c[0x0][0x608] ;  /* 0x0001820000047ab9 */ /* 0x000fe20000000800 */
[----:B---3--:R-:W-:Y:S02]  /*6ad0*/  IMAD.MOV R6, RZ, RZ, -R23 ;  /* 0x000000ffff067224 */ /* 0x008fe400078e0a17 */
[--C-:B------:R-:W-:Y:S02]  /*6ae0*/  SHF.R.U64 R22, R21, UR4, R4.reuse ;  /* 0x0000000415167c19 */ /* 0x100fe40008001204 */
[----:B------:R-:W-:Y:S01]  /*6af0*/  SHF.R.U32.HI R5, RZ, UR4, R4 ;  /* 0x00000004ff057c19 */ /* 0x000fe20008011604 */
[----:B------:R-:W-:Y:S01]  /*6b00*/  ULDC UR4, c[0x0][0x658] ;  /* 0x0001960000047ab9 */ /* 0x000fe20000000800 */
[----:B--2---:R-:W-:-:S02]  /*6b10*/  @P2 IMAD R15, R25, R6, R20 ;  /* 0x00000006190f2224 */ /* 0x004fc400078e0214 */
[--C-:B------:R-:W-:Y:S02]  /*6b20*/  SHF.R.U64 R20, R22, UR4, R5.reuse ;  /* 0x0000000416147c19 */ /* 0x100fe40008001205 */
[----:B------:R-:W-:-:S03]  /*6b30*/  SHF.R.U32.HI R23, RZ, UR4, R5 ;  /* 0x00000004ff177c19 */ /* 0x000fc60008011605 */
[----:B------:R-:W-:Y:S02]  /*6b40*/  IMAD.MOV.U32 R6, RZ, RZ, R20 ;  /* 0x000000ffff067224 */ /* 0x000fe400078e0014 */
[----:B------:R-:W-:Y:S01]  /*6b50*/  IMAD.MOV.U32 R5, RZ, RZ, R23 ;  /* 0x000000ffff057224 */ /* 0x000fe200078e0017 */
[----:B------:R-:W-:Y:S06]  /*6b60*/  @!P0 BRA `(.L_x_182) ;  /* 0x00000000002c8947 */ /* 0x000fec0003800000 */
        /* <DEDUP_REMOVED lines=9> */
[----:B------:R-:W-:-:S04]  /*6c00*/  IMAD.WIDE.U32.X R4, R23, UR7, R4, P1 ;  /* 0x0000000717047c25 */ /* 0x000fc800088e0404 */
[----:B------:R-:W-:-:S07]  /*6c10*/  IMAD.MOV.U32 R6, RZ, RZ, R4 ;  /* 0x000000ffff067224 */ /* 0x000fce00078e0004 */
.L_x_182:
[----:B------:R-:W-:Y:S01]  /*6c20*/  ULDC UR4, c[0x0][0x648] ;  /* 0x0001920000047ab9 */ /* 0x000fe20000000800 */
[----:B------:R-:W-:Y:S01]  /*6c30*/  LOP3.LUT R4, R22, UR16, RZ, 0xc0, !PT ;  /* 0x0000001016047c12 */ /* 0x000fe2000f8ec0ff */
[----:B------:R-:W-:Y:S01]  /*6c40*/  ULDC UR5, c[0x0][0x610] ;  /* 0x0001840000057ab9 */ /* 0x000fe20000000800 */
[----:B------:R-:W-:Y:S01]  /*6c50*/  SHF.R.U64 R5, R6, UR4, R5 ;  /* 0x0000000406057c19 */ /* 0x000fe20008001205 */
[----:B------:R-:W-:Y:S01]  /*6c60*/  ULDC UR4, c[0x0][0x638] ;  /* 0x00018e0000047ab9 */ /* 0x000fe20000000800 */
[----:B------:R-:W-:-:S03]  /*6c70*/  LOP3.LUT R21, R21, UR15, RZ, 0xc0, !PT ;  /* 0x0000000f15157c12 */ /* 0x000fc6000f8ec0ff */
[----:B------:R-:W-:Y:S02]  /*6c80*/  IMAD.MOV R7, RZ, RZ, -R5 ;  /* 0x000000ffff077224 */ /* 0x000fe400078e0a05 */
[----:B------:R-:W-:Y:S02]  /*6c90*/  IMAD R4, R5, UR17, R4 ;  /* 0x0000001105047c24 */ /* 0x000fe4000f8e0204 */
[----:B------:R-:W-:Y:S01]  /*6ca0*/  IMAD R20, R7, UR4, R20 ;  /* 0x0000000407147c24 */ /* 0x000fe2000f8e0214 */
[----:B------:R-:W-:Y:S01]  /*6cb0*/  ULDC UR4, c[0x0][0x600] ;  /* 0x0001800000047ab9 */ /* 0x000fe20000000800 */
[----:B------:R-:W-:Y:S02]  /*6cc0*/  IMAD R15, R4, UR5, R15 ;  /* 0x00000005040f7c24 */ /* 0x000fe4000f8e020f */
[----:B------:R-:W-:Y:S02]  /*6cd0*/  IMAD R20, R20, UR4, R21 ;  /* 0x0000000414147c24 */ /* 0x000fe4000f8e0215 */
[----:B------:R-:W-:-:S02]  /*6ce0*/  IMAD.MOV.U32 R4, RZ, RZ, 0x1 ;  /* 0x00000001ff047424 */ /* 0x000fc400078e00ff */
[----:B------:R-:W-:Y:S01]  /*6cf0*/  IMAD.MOV.U32 R7, RZ, RZ, R14 ;  /* 0x000000ffff077224 */ /* 0x000fe200078e000e */
[----:B------:R-:W-:Y:S02]  /*6d00*/  SEL R21, R20, R15, !P2 ;  /* 0x0000000f14157207 */ /* 0x000fe40005000000 */
[----:B------:R-:W-:-:S07]  /*6d10*/  SEL R20, R15, R20, !P2 ;  /* 0x000000140f147207 */ /* 0x000fce0005000000 */
.L_x_180:
[----:B------:R-:W-:Y:S05]  /*6d20*/  BSYNC B1 ;  /* 0x0000000000017941 */ /* 0x000fea0003800000 */
.L_x_179:
[----:B------:R-:W-:-:S13]  /*6d30*/  LOP3.LUT P0, RZ, R4, 0xff, RZ, 0xc0, !PT ;  /* 0x000000ff04ff7812 */ /* 0x000fda000780c0ff */
[----:B------:R-:W-:Y:S05]  /*6d40*/  @P0 BRA `(.L_x_183) ;  /* 0xfffffff400380947 */ /* 0x000fea000383ffff */
[----:B------:R-:W-:Y:S05]  /*6d50*/  BSYNC B0 ;  /* 0x0000000000007941 */ /* 0x000fea0003800000 */
.L_x_172:
[----:B------:R-:W-:-:S03]  /*6d60*/  UMOV UR4, 0xffffffff ;  /* 0xffffffff00047882 */ /* 0x000fc60000000000 */
[----:B------:R-:W-:Y:S05]  /*6d70*/  BRA.DIV UR4, `(.L_x_184) ;  /* 0x0000000604807947 */ /* 0x000fea000b800000 */
[----:B------:R-:W-:-:S13]  /*6d80*/  ELECT P6, URZ, PT ;  /* 0x00000000003f782f */ /* 0x000fda00038c0000 */
.L_x_201:
[----:B------:R-:W-:Y:S04]  /*6d90*/  BSSY B0, `(.L_x_185) ;  /* 0x0000046000007945 */ /* 0x000fe80003800000 */
[----:B------:R-:W-:Y:S05]  /*6da0*/  @!P6 BRA `(.L_x_186) ;  /* 0x000000040010e947 */ /* 0x000fea0003800000 */
[----:B------:R-:W-:-:S04]  /*6db0*/  LOP3.LUT R18, R18, 0x2, RZ, 0xfc, !PT ;  /* 0x0000000212127812 */ /* 0x000fc800078efcff */
[----:B------:R-:W-:-:S13]  /*6dc0*/  ISETP.NE.AND P0, PT, R18, 0x3, PT ;  /* 0x000000031200780c */ /* 0x000fda0003f05270 */
[----:B------:R-:W-:Y:S05]  /*6dd0*/  @!P0 BRA `(.L_x_187) ;  /* 0x0000000000048947 */ /* 0x000fea0003800000 */
[----:B------:R-:W-:Y:S01]  /*6de0*/  BPT.TRAP 0x1 ;  /* 0x000000040000795c */ /* 0x000fe20000300000 */
.L_x_187:
[----:B------:R-:W0:Y:S01]  /*6df0*/  S2R R5, SR_CgaCtaId ;  /* 0x0000000000057919 */ /* 0x000e220000008800 */
[----:B------:R-:W-:Y:S02]  /*6e00*/  MOV R0, 0x400 ;  /* 0x0000040000007802 */ /* 0x000fe40000000f00 */
[----:B------:R-:W-:Y:S02]  /*6e10*/  SHF.L.U32 R2, R3, 0x1f, RZ ;  /* 0x0000001f03027819 */ /* 0x000fe400000006ff */
[----:B0-----:R-:W-:-:S05]  /*6e20*/  LEA R5, R5, R0, 0x18 ;  /* 0x0000000005057211 */ /* 0x001fca00078ec0ff */
[----:B------:R-:W-:-:S04]  /*6e30*/  VIADD R5, R5, 0x38 ;  /* 0x0000003805057836 */ /* 0x000fc80000000000 */
[C---:B------:R-:W-:Y:S02]  /*6e40*/  IMAD R7, R8.reuse, 0x8, R5 ;  /* 0x0000000808077824 */ /* 0x040fe400078e0205 */
[----:B------:R-:W-:Y:S02]  /*6e50*/  VIADD R8, R8, 0x1 ;  /* 0x0000000108087836 */ /* 0x000fe40000000000 */
[----:B------:R-:W0:Y:S03]  /*6e60*/  SYNCS.PHASECHK.TRANS64.TRYWAIT P0, [R7+URZ], R2 ;  /* 0x00000002070075a7 */ /* 0x000e26000800017f */
[----:B------:R-:W-:-:S04]  /*6e70*/  ISETP.NE.AND P1, PT, R8, 0x7, PT ;  /* 0x000000070800780c */ /* 0x000fc80003f25270 */
[----:B------:R-:W-:Y:S02]  /*6e80*/  SEL R0, RZ, 0x1, P1 ;  /* 0x00000001ff007807 */ /* 0x000fe40000800000 */
[----:B------:R-:W-:Y:S02]  /*6e90*/  SEL R8, R8, RZ, P1 ;  /* 0x000000ff08087207 */ /* 0x000fe40000800000 */
[----:B------:R-:W-:-:S03]  /*6ea0*/  LOP3.LUT R9, R3, R0, RZ, 0x3c, !PT ;  /* 0x0000000003097212 */ /* 0x000fc600078e3cff */
[----:B------:R-:W-:Y:S01]  /*6eb0*/  IMAD R6, R8, 0x8, R5 ;  /* 0x0000000808067824 */ /* 0x000fe200078e0205 */
[----:B------:R-:W-:Y:S01]  /*6ec0*/  SHF.L.U32 R3, R9, 0x1f, RZ ;  /* 0x0000001f09037819 */ /* 0x000fe200000006ff */
[----:B0-----:R-:W-:Y:S06]  /*6ed0*/  @!P0 BRA `(.L_x_188) ;  /* 0x0000000400488947 */ /* 0x001fec0003800000 */
.L_x_202:
[----:B------:R-:W1:Y:S01]  /*6ee0*/  SYNCS.PHASECHK.TRANS64.TRYWAIT P0, [R6+URZ], R3 ;  /* 0x00000003060075a7 */ /* 0x000e62000800017f */
[----:B------:R-:W-:-:S05]  /*6ef0*/  VIADD R0, R8, 0x1 ;  /* 0x0000000108007836 */ /* 0x000fca0000000000 */
[----:B------:R-:W-:-:S04]  /*6f00*/  ISETP.NE.AND P1, PT, R0, 0x7, PT ;  /* 0x000000070000780c */ /* 0x000fc80003f25270 */
[----:B0-----:R-:W-:Y:S02]  /*6f10*/  SEL R2, RZ, 0x1, P1 ;  /* 0x00000001ff027807 */ /* 0x001fe40000800000 */
[----:B------:R-:W-:Y:S02]  /*6f20*/  SEL R0, R0, RZ, P1 ;  /* 0x000000ff00007207 */ /* 0x000fe40000800000 */
[----:B------:R-:W-:-:S03]  /*6f30*/  LOP3.LUT R9, R9, R2, RZ, 0x3c, !PT ;  /* 0x0000000209097212 */ /* 0x000fc600078e3cff */
[----:B------:R-:W-:Y:S01]  /*6f40*/  IMAD R7, R0, 0x8, R5 ;  /* 0x0000000800077824 */ /* 0x000fe200078e0205 */
[----:B------:R-:W-:Y:S01]  /*6f50*/  SHF.L.U32 R4, R9, 0x1f, RZ ;  /* 0x0000001f09047819 */ /* 0x000fe200000006ff */
[----:B-1----:R-:W-:Y:S06]  /*6f60*/  @!P0 BRA `(.L_x_189) ;  /* 0x0000000400388947 */ /* 0x002fec0003800000 */
.L_x_203:
[----:B------:R-:W1:Y:S01]  /*6f70*/  SYNCS.PHASECHK.TRANS64.TRYWAIT P0, [R7+URZ], R4 ;  /* 0x00000004070075a7 */ /* 0x000e62000800017f */
[----:B------:R-:W-:-:S05]  /*6f80*/  VIADD R0, R0, 0x1 ;  /* 0x0000000100007836 */ /* 0x000fca0000000000 */
[----:B------:R-:W-:-:S04]  /*6f90*/  ISETP.NE.AND P1, PT, R0, 0x7, PT ;  /* 0x000000070000780c */ /* 0x000fc80003f25270 */
[----:B------:R-:W-:Y:S02]  /*6fa0*/  SEL R2, RZ, 0x1, P1 ;  /* 0x00000001ff027807 */ /* 0x000fe40000800000 */
[----:B------:R-:W-:Y:S02]  /*6fb0*/  SEL R0, R0, RZ, P1 ;  /* 0x000000ff00007207 */ /* 0x000fe40000800000 */
[----:B------:R-:W-:-:S03]  /*6fc0*/  LOP3.LUT R9, R9, R2, RZ, 0x3c, !PT ;  /* 0x0000000209097212 */ /* 0x000fc600078e3cff */
[----:B0-----:R-:W-:Y:S01]  /*6fd0*/  IMAD R6, R0, 0x8, R5 ;  /* 0x0000000800067824 */ /* 0x001fe200078e0205 */
[----:B------:R-:W-:Y:S01]  /*6fe0*/  SHF.L.U32 R3, R9, 0x1f, RZ ;  /* 0x0000001f09037819 */ /* 0x000fe200000006ff */
[----:B-1----:R-:W-:Y:S06]  /*6ff0*/  @!P0 BRA `(.L_x_190) ;  /* 0x0000000400288947 */ /* 0x002fec0003800000 */
.L_x_204:
        /* <DEDUP_REMOVED lines=9> */
.L_x_205:
        /* <DEDUP_REMOVED lines=9> */
.L_x_206:
[----:B------:R-:W1:Y:S01]  /*7120*/  SYNCS.PHASECHK.TRANS64.TRYWAIT P0, [R6+URZ], R3 ;  /* 0x00000003060075a7 */ /* 0x000e62000800017f */
[----:B------:R-:W-:-:S05]  /*7130*/  VIADD R0, R0, 0x1 ;  /* 0x0000000100007836 */ /* 0x000fca0000000000 */
[----:B------:R-:W-:-:S04]  /*7140*/  ISETP.NE.AND P1, PT, R0, 0x7, PT ;  /* 0x000000070000780c */ /* 0x000fc80003f25270 */
[----:B------:R-:W-:Y:S02]  /*7150*/  SEL R2, RZ, 0x1, P1 ;  /* 0x00000001ff027807 */ /* 0x000fe40000800000 */
[----:B------:R-:W-:Y:S02]  /*7160*/  SEL R0, R0, RZ, P1 ;  /* 0x000000ff00007207 */ /* 0x000fe40000800000 */
[----:B------:R-:W-:Y:S01]  /*7170*/  LOP3.LUT R2, R9, R2, RZ, 0x3c, !PT ;  /* 0x0000000209027212 */ /* 0x000fe200078e3cff */
[----:B-1----:R-:W-:Y:S06]  /*7180*/  @!P0 BRA `(.L_x_193) ;  /* 0x0000000400008947 */ /* 0x002fec0003800000 */
.L_x_207:
[----:B------:R-:W-:Y:S01]  /*7190*/  IMAD R5, R0, 0x8, R5 ;  /* 0x0000000800057824 */ /* 0x000fe200078e0205 */
[----:B------:R-:W-:-:S07]  /*71a0*/  SHF.L.U32 R0, R2, 0x1f, RZ ;  /* 0x0000001f02007819 */ /* 0x000fce00000006ff */
.L_x_194:
[----:B--2---:R2:W3:Y:S02]  /*71b0*/  SYNCS.PHASECHK.TRANS64.TRYWAIT P0, [R5+URZ], R0 ;  /* 0x00000000050075a7 */ /* 0x0044e4000800017f */
[----:B---3--:R-:W-:Y:S05]  /*71c0*/  @!P0 NANOSLEEP.SYNCS 0x989680 ;  /* 0x009896800000895d */ /* 0x008fea0003900000 */
[----:B------:R-:W3:Y:S02]  /*71d0*/  @!P0 SYNCS.PHASECHK.TRANS64 P0, [R5+URZ], R0 ;  /* 0x00000000050085a7 */ /* 0x000ee4000800007f */
[----:B---3--:R-:W-:Y:S05]  /*71e0*/  @!P0 BRA `(.L_x_194) ;  /* 0xfffffffc00f08947 */ /* 0x008fea000383ffff */
.L_x_186:
[----:B------:R-:W-:Y:S05]  /*71f0*/  BSYNC B0 ;  /* 0x0000000000007941 */ /* 0x000fea0003800000 */
.L_x_185:
[----:B------:R-:W-:Y:S05]  /*7200*/  EXIT ;  /* 0x000000000000794d */ /* 0x000fea0003800000 */
.L_x_21:
[----:B-1----:R1:W2:Y:S02]  /*7210*/  SYNCS.PHASECHK.TRANS64.TRYWAIT P1, [R3+URZ], R0 ;  /* 0x00000000030075a7 */ /* 0x0022a4000802017f */
[----:B--2---:R-:W-:Y:S05]  /*7220*/  @!P1 NANOSLEEP.SYNCS 0x989680 ;  /* 0x009896800000995d */ /* 0x004fea0003900000 */
[----:B------:R-:W2:Y:S02]  /*7230*/  @!P1 SYNCS.PHASECHK.TRANS64 P1, [R3+URZ], R0 ;  /* 0x00000000030095a7 */ /* 0x000ea4000802007f */
[----:B--2---:R-:W-:Y:S05]  /*7240*/  @!P1 BRA `(.L_x_21) ;  /* 0xfffffffc00f09947 */ /* 0x004fea000383ffff */
[----:B------:R-:W-:Y:S05]  /*7250*/  BRA `(.L_x_20) ;  /* 0xffffffa400647947 */ /* 0x000fea000383ffff */
.L_x_26:
[----:B-1----:R1:W2:Y:S02]  /*7260*/  SYNCS.PHASECHK.TRANS64.TRYWAIT P1, [R5+URZ], R4 ;  /* 0x00000004050075a7 */ /* 0x0022a4000802017f */
[----:B--2---:R-:W-:Y:S05]  /*7270*/  @!P1 NANOSLEEP.SYNCS 0x989680 ;  /* 0x009896800000995d */ /* 0x004fea0003900000 */
[----:B------:R-:W2:Y:S02]  /*7280*/  @!P1 SYNCS.PHASECHK.TRANS64 P1, [R5+URZ], R4 ;  /* 0x00000004050095a7 */ /* 0x000ea4000802007f */
[----:B--2---:R-:W-:Y:S05]  /*7290*/  @!P1 BRA `(.L_x_26) ;  /* 0xfffffffc00f09947 */ /* 0x004fea000383ffff */
[----:B------:R-:W-:Y:S05]  /*72a0*/  BRA `(.L_x_25) ;  /* 0xffffffa800407947 */ /* 0x000fea000383ffff */
.L_x_173:
[----:B------:R-:W-:Y:S01]  /*72b0*/  BSSY B1, `(.L_x_195) ;  /* 0x0000006000017945 */ /* 0x000fe20003800000 */
[----:B------:R-:W-:-:S07]  /*72c0*/  IMAD.MOV.U32 R15, RZ, RZ, -0x1 ;  /* 0xffffffffff0f7424 */ /* 0x000fce00078e00ff */
[----:B------:R-:W-:Y:S05]  /*72d0*/  WARPSYNC.COLLECTIVE R15, `(.L_x_196) ;  /* 0x000000000f0c7348 */ /* 0x000fea0003c00000 */
[----:B------:R-:W-:Y:S02]  /*72e0*/  ELECT P6, UR62, PT ;  /* 0x00000000003e782f */ /* 0x000fe400038c0000 */
[----:B------:R-:W-:Y:S01]  /*72f0*/  MOV R14, UR62 ;  /* 0x0000003e000e7c02 */ /* 0x000fe20008000f00 */
[----:B------:R-:W-:Y:S10]  /*7300*/  ENDCOLLECTIVE ;  /* 0x000000000000791b */ /* 0x000ff40003800000 */
.L_x_196:
[----:B------:R-:W-:Y:S05]  /*7310*/  BSYNC B1 ;  /* 0x0000000000017941 */ /* 0x000fea0003800000 */
.L_x_195:
[----:B------:R-:W-:Y:S05]  /*7320*/  BRA `(.L_x_197) ;  /* 0xffffffec00cc7947 */ /* 0x000fea000383ffff */
.L_x_176:
[----:B-1----:R1:W2:Y:S02]  /*7330*/  SYNCS.PHASECHK.TRANS64.TRYWAIT P0, [R23+URZ+0x38], R14 ;  /* 0x0000380e170075a7 */ /* 0x0022a4000800017f */
[----:B--2---:R-:W-:Y:S05]  /*7340*/  @!P0 NANOSLEEP.SYNCS 0x989680 ;  /* 0x009896800000895d */ /* 0x004fea0003900000 */
[----:B------:R-:W2:Y:S02]  /*7350*/  @!P0 SYNCS.PHASECHK.TRANS64 P0, [R23+URZ+0x38], R14 ;  /* 0x0000380e170085a7 */ /* 0x000ea4000800007f */
[----:B--2---:R-:W-:Y:S05]  /*7360*/  @!P0 BRA `(.L_x_176) ;  /* 0xfffffffc00f08947 */ /* 0x004fea000383ffff */
[----:B------:R-:W-:Y:S05]  /*7370*/  BRA `(.L_x_198) ;  /* 0xfffffff000047947 */ /* 0x000fea000383ffff */
.L_x_184:
[----:B------:R-:W-:Y:S01]  /*7380*/  BSSY B0, `(.L_x_199) ;  /* 0x0000006000007945 */ /* 0x000fe20003800000 */
[----:B------:R-:W-:-:S07]  /*7390*/  IMAD.MOV.U32 R15, RZ, RZ, -0x1 ;  /* 0xffffffffff0f7424 */ /* 0x000fce00078e00ff */
[----:B------:R-:W-:Y:S05]  /*73a0*/  WARPSYNC.COLLECTIVE R15, `(.L_x_200) ;  /* 0x000000000f0c7348 */ /* 0x000fea0003c00000 */
[----:B------:R-:W-:Y:S02]  /*73b0*/  ELECT P6, UR62, PT ;  /* 0x00000000003e782f */ /* 0x000fe400038c0000 */
[----:B------:R-:W-:Y:S01]  /*73c0*/  MOV R14, UR62 ;  /* 0x0000003e000e7c02 */ /* 0x000fe20008000f00 */
[----:B------:R-:W-:Y:S10]  /*73d0*/  ENDCOLLECTIVE ;  /* 0x000000000000791b */ /* 0x000ff40003800000 */
.L_x_200:
[----:B------:R-:W-:Y:S05]  /*73e0*/  BSYNC B0 ;  /* 0x0000000000007941 */ /* 0x000fea0003800000 */
.L_x_199:
[----:B------:R-:W-:Y:S05]  /*73f0*/  BRA `(.L_x_201) ;  /* 0xfffffff800647947 */ /* 0x000fea000383ffff */
.L_x_188:
[----:B0-----:R0:W1:Y:S02]  /*7400*/  SYNCS.PHASECHK.TRANS64.TRYWAIT P0, [R7+URZ], R2 ;  /* 0x00000002070075a7 */ /* 0x001064000800017f */
[----:B-1----:R-:W-:Y:S05]  /*7410*/  @!P0 NANOSLEEP.SYNCS 0x989680 ;  /* 0x009896800000895d */ /* 0x002fea0003900000 */
[----:B------:R-:W1:Y:S02]  /*7420*/  @!P0 SYNCS.PHASECHK.TRANS64 P0, [R7+URZ], R2 ;  /* 0x00000002070085a7 */ /* 0x000e64000800007f */
[----:B-1----:R-:W-:Y:S05]  /*7430*/  @!P0 BRA `(.L_x_188) ;  /* 0xfffffffc00f08947 */ /* 0x002fea000383ffff */
[----:B------:R-:W-:Y:S05]  /*7440*/  BRA `(.L_x_202) ;  /* 0xfffffff800a47947 */ /* 0x000fea000383ffff */
.L_x_189:
[----:B0-----:R0:W1:Y:S02]  /*7450*/  SYNCS.PHASECHK.TRANS64.TRYWAIT P0, [R6+URZ], R3 ;  /* 0x00000003060075a7 */ /* 0x001064000800017f */
[----:B-1----:R-:W-:Y:S05]  /*7460*/  @!P0 NANOSLEEP.SYNCS 0x989680 ;  /* 0x009896800000895d */ /* 0x002fea0003900000 */
[----:B------:R-:W1:Y:S02]  /*7470*/  @!P0 SYNCS.PHASECHK.TRANS64 P0, [R6+URZ], R3 ;  /* 0x00000003060085a7 */ /* 0x000e64000800007f */
[----:B-1----:R-:W-:Y:S05]  /*7480*/  @!P0 BRA `(.L_x_189) ;  /* 0xfffffffc00f08947 */ /* 0x002fea000383ffff */
[----:B------:R-:W-:Y:S05]  /*7490*/  BRA `(.L_x_203) ;  /* 0xfffffff800b47947 */ /* 0x000fea000383ffff */
.L_x_190:
[----:B0-----:R0:W1:Y:S02]  /*74a0*/  SYNCS.PHASECHK.TRANS64.TRYWAIT P0, [R7+URZ], R4 ;  /* 0x00000004070075a7 */ /* 0x001064000800017f */
[----:B-1----:R-:W-:Y:S05]  /*74b0*/  @!P0 NANOSLEEP.SYNCS 0x989680 ;  /* 0x009896800000895d */ /* 0x002fea0003900000 */
[----:B------:R-:W1:Y:S02]  /*74c0*/  @!P0 SYNCS.PHASECHK.TRANS64 P0, [R7+URZ], R4 ;  /* 0x00000004070085a7 */ /* 0x000e64000800007f */
[----:B-1----:R-:W-:Y:S05]  /*74d0*/  @!P0 BRA `(.L_x_190) ;  /* 0xfffffffc00f08947 */ /* 0x002fea000383ffff */
[----:B------:R-:W-:Y:S05]  /*74e0*/  BRA `(.L_x_204) ;  /* 0xfffffff800c47947 */ /* 0x000fea000383ffff */
.L_x_191:
[----:B0-----:R0:W1:Y:S02]  /*74f0*/  SYNCS.PHASECHK.TRANS64.TRYWAIT P0, [R6+URZ], R3 ;  /* 0x00000003060075a7 */ /* 0x001064000800017f */
[----:B-1----:R-:W-:Y:S05]  /*7500*/  @!P0 NANOSLEEP.SYNCS 0x989680 ;  /* 0x009896800000895d */ /* 0x002fea0003900000 */
[----:B------:R-:W1:Y:S02]  /*7510*/  @!P0 SYNCS.PHASECHK.TRANS64 P0, [R6+URZ], R3 ;  /* 0x00000003060085a7 */ /* 0x000e64000800007f */
[----:B-1----:R-:W-:Y:S05]  /*7520*/  @!P0 BRA `(.L_x_191) ;  /* 0xfffffffc00f08947 */ /* 0x002fea000383ffff */
[----:B------:R-:W-:Y:S05]  /*7530*/  BRA `(.L_x_205) ;  /* 0xfffffff800d47947 */ /* 0x000fea000383ffff */
.L_x_192:
[----:B0-----:R0:W1:Y:S02]  /*7540*/  SYNCS.PHASECHK.TRANS64.TRYWAIT P0, [R7+URZ], R4 ;  /* 0x00000004070075a7 */ /* 0x001064000800017f */
[----:B-1----:R-:W-:Y:S05]  /*7550*/  @!P0 NANOSLEEP.SYNCS 0x989680 ;  /* 0x009896800000895d */ /* 0x002fea0003900000 */
[----:B------:R-:W1:Y:S02]  /*7560*/  @!P0 SYNCS.PHASECHK.TRANS64 P0, [R7+URZ], R4 ;  /* 0x00000004070085a7 */ /* 0x000e64000800007f */
[----:B-1----:R-:W-:Y:S05]  /*7570*/  @!P0 BRA `(.L_x_192) ;  /* 0xfffffffc00f08947 */ /* 0x002fea000383ffff */
[----:B------:R-:W-:Y:S05]  /*7580*/  BRA `(.L_x_206) ;  /* 0xfffffff800e47947 */ /* 0x000fea000383ffff */
.L_x_193:
[----:B-1----:R1:W2:Y:S02]  /*7590*/  SYNCS.PHASECHK.TRANS64.TRYWAIT P0, [R6+URZ], R3 ;  /* 0x00000003060075a7 */ /* 0x0022a4000800017f */
[----:B--2---:R-:W-:Y:S05]  /*75a0*/  @!P0 NANOSLEEP.SYNCS 0x989680 ;  /* 0x009896800000895d */ /* 0x004fea0003900000 */
[----:B------:R-:W2:Y:S02]  /*75b0*/  @!P0 SYNCS.PHASECHK.TRANS64 P0, [R6+URZ], R3 ;  /* 0x00000003060085a7 */ /* 0x000ea4000800007f */
[----:B--2---:R-:W-:Y:S05]  /*75c0*/  @!P0 BRA `(.L_x_193) ;  /* 0xfffffffc00f08947 */ /* 0x004fea000383ffff */
[----:B------:R-:W-:Y:S05]  /*75d0*/  BRA `(.L_x_207) ;  /* 0xfffffff800ec7947 */ /* 0x000fea000383ffff */
.L_x_208:
[----:B------:R-:W-:-:S00]  /*75e0*/  BRA `(.L_x_208) ;  /* 0xfffffffc00fc7947 */ /* 0x000fc0000383ffff */
[----:B------:R-:W-:-:S00]  /*75f0*/  NOP ;  /* 0x0000000000007918 */ /* 0x000fc00000000000 */
        /* <DEDUP_REMOVED lines=8> */
.L_x_209:


//--------------------- .nv.global.init           --------------------------
	.section	.nv.global.init,"aw",@progbits
.nv.global.init:
	.type		$str$22,@object
	.size		$str$22,($str$23 - $str$22)
$str$22:
        /*0000*/ 	.byte	0x6b, 0x5f, 0x74, 0x69, 0x6c, 0x65, 0x5f, 0x63, 0x6f, 0x75, 0x6e, 0x74, 0x20, 0x3e, 0x3d, 0x20
        /*0010*/ 	.byte	0x31, 0x00
	.type		$str$23,@object
	.size		$str$23,(__unnamed_1 - $str$23)
$str$23:
        /*0012*/ 	.byte	0x2f, 0x74, 0x6d, 0x70, 0x2f, 0x63, 0x75, 0x74, 0x6c, 0x61, 0x73, 0x73, 0x5f, 0x73, 0x77, 0x65
        /*0022*/ 	.byte	0x65, 0x70, 0x5f, 0x73, 0x72, 0x63, 0x2f, 0x69, 0x6e, 0x63, 0x6c, 0x75, 0x64, 0x65, 0x2f, 0x63
        /*0032*/ 	.byte	0x75, 0x74, 0x6c, 0x61, 0x73, 0x73, 0x2f, 0x67, 0x65, 0x6d, 0x6d, 0x2f, 0x63, 0x6f, 0x6c, 0x6c
        /*0042*/ 	.byte	0x65, 0x63, 0x74, 0x69, 0x76, 0x65, 0x2f, 0x73, 0x6d, 0x39, 0x30, 0x5f, 0x6d, 0x6d, 0x61, 0x5f
        /*0052*/ 	.byte	0x74, 0x6d, 0x61, 0x5f, 0x67, 0x6d, 0x6d, 0x61, 0x5f, 0x73, 0x73, 0x5f, 0x77, 0x61, 0x72, 0x70
        /*0062*/ 	.byte	0x73, 0x70, 0x65, 0x63, 0x69, 0x61, 0x6c, 0x69, 0x7a, 0x65, 0x64, 0x2e, 0x68, 0x70, 0x70, 0x00
	.type		__unnamed_1,@object
	.size		__unnamed_1,(.L_0 - __unnamed_1)
__unnamed_1:
        /*0072*/ 	.byte	0x76, 0x6f, 0x69, 0x64, 0x20, 0x63, 0x75, 0x74, 0x6c, 0x61, 0x73, 0x73, 0x3a, 0x3a, 0x67, 0x65
        /* <DEDUP_REMOVED lines=172> */
        /*0b42*/ 	.byte	0x74, 0x65, 0x3a, 0x3a, 0x69, 0x64, 0x65, 0x6e, 0x74, 0x69, 0x74, 0x79, 0x5d, 0x00
.L_0:


//--------------------- .nv.shared._ZN7cutlass13device_kernelINS_4gemm6kernel13GemmUniversalIN4cute5tupleIJiiiiEEENS1_10collective13CollectiveMmaINS1_34MainloopSm90TmaGmmaWarpSpecializedILi7ENS5_IJNS4_1CILi2EEENSA_ILi1EEESC_EEENS1_35KernelTmaWarpSpecializedCooperativeEEENS5_IJNSA_ILi128EEESG_SG_EEEaNS5_IJlSC_lEEEaSI_NS4_8TiledMMAINS4_8MMA_AtomIJNS4_4SM904GMMA27MMA_64x128x32_S32S8S8_SS_TNEEEENS4_6LayoutISD_NS5_IJSC_NSA_ILi0EEESQ_EEEEENS5_IJNS4_10UnderscoreEST_ST_EEEEENS4_13SM90_TMA_LOADENS4_14ComposedLayoutINS4_7SwizzleILi3ELi4ELi3EEENS4_18smem_ptr_flag_bitsILi8EEENSP_INS5_IJNSA_ILi8EEESG_EEENS5_IJSG_SC_EEEEEEEvNS4_8identityENS4_23SM90_TMA_LOAD_MULTICASTES16_vS17_EENS_8epilogue10collective6detail29Sm90TmaWarpSpecializedAdapterINS1B_15DefaultEpilogueIaSI_SI_NS1A_6thread17LinearCombinationIaLi1EiiLNS1F_9ScaleType4KindE0ELNS_15FloatRoundStyleE2EaEENS1_15EpilogueDefaultEEEEEvvEEEEvNT_6ParamsE --------------------------
	.section	.nv.shared._ZN7cutlass13device_kernelINS_4gemm6kernel13GemmUniversalIN4cute5tupleIJiiiiEEENS1_10collective13CollectiveMmaINS1_34MainloopSm90TmaGmmaWarpSpecializedILi7ENS5_IJNS4_1CILi2EEENSA_ILi1EEESC_EEENS1_35KernelTmaWarpSpecializedCooperativeEEENS5_IJNSA_ILi128EEESG_SG_EEEaNS5_IJlSC_lEEEaSI_NS4_8TiledMMAINS4_8MMA_AtomIJNS4_4SM904GMMA27MMA_64x128x32_S32S8S8_SS_TNEEEENS4_6LayoutISD_NS5_IJSC_NSA_ILi0EEESQ_EEEEENS5_IJNS4_10UnderscoreEST_ST_EEEEENS4_13SM90_TMA_LOADENS4_14ComposedLayoutINS4_7SwizzleILi3ELi4ELi3EEENS4_18smem_ptr_flag_bitsILi8EEENSP_INS5_IJNSA_ILi8EEESG_EEENS5_IJSG_SC_EEEEEEEvNS4_8identityENS4_23SM90_TMA_LOAD_MULTICASTES16_vS17_EENS_8epilogue10collective6detail29Sm90TmaWarpSpecializedAdapterINS1B_15DefaultEpilogueIaSI_SI_NS1A_6thread17LinearCombinationIaLi1EiiLNS1F_9ScaleType4KindE0ELNS_15FloatRoundStyleE2EaEENS1_15EpilogueDefaultEEEEEvvEEEEvNT_6ParamsE,"aw",@nobits
	.sectionflags	@""
	.align	16
	.zero		1024


//--------------------- .nv.shared.reserved.0     --------------------------
	.section	.nv.shared.reserved.0,"aw",@nobits
	.weak		__nv_reservedSMEM_offset_0_alias
	.size		__nv_reservedSMEM_offset_0_alias, 0, 0
	.other		__nv_reservedSMEM_offset_0_alias,@"STO_CUDA_RESERVED_SHARED STV_DEFAULT"
__nv_reservedSMEM_offset_0_alias:
	.zero		0


//--------------------- .nv.global                --------------------------
	.section	.nv.global,"aw",@nobits
.nv.global:
	.type		_ZN39_INTERNAL_9f0f1908_4_k_cu_b9990b34_86784cute1_E,@object
	.size		_ZN39_INTERNAL_9f0f1908_4_k_cu_b9990b34_86784cute1_E,(_ZN39_INTERNAL_9f0f1908_4_k_cu_b9990b34_86784cuda3std3__45__cpo6cbeginE - _ZN39_INTERNAL_9f0f1908_4_k_cu_b9990b34_86784cute1_E)
_ZN39_INTERNAL_9f0f1908_4_k_cu_b9990b34_86784cute1_E:
	.zero		1
	.type		_ZN39_INTERNAL_9f0f1908_4_k_cu_b9990b34_86784cuda3std3__45__cpo6cbeginE,@object
	.size		_ZN39_INTERNAL_9f0f1908_4_k_cu_b9990b34_86784cuda3std3__45__cpo6cbeginE,(_ZN39_INTERNAL_9f0f1908_4_k_cu_b9990b34_86784cuda3std3__48in_placeE - _ZN39_INTERNAL_9f0f1908_4_k_cu_b9990b34_86784cuda3std3__45__cpo6cbeginE)
_ZN39_INTERNAL_9f0f1908_4_k_cu_b9990b34_86784cuda3std3__45__cpo6cbeginE:
	.zero		1
	.type		_ZN39_INTERNAL_9f0f1908_4_k_cu_b9990b34_86784cuda3std3__48in_placeE,@object
	.size		_ZN39_INTERNAL_9f0f1908_4_k_cu_b9990b34_86784cuda3std3__48in_placeE,(_ZN39_INTERNAL_9f0f1908_4_k_cu_b9990b34_86784cuda3std6ranges3__45__cpo9iter_moveE - _ZN39_INTERNAL_9f0f1908_4_k_cu_b9990b34_86784cuda3std3__48in_placeE)
_ZN39_INTERNAL_9f0f1908_4_k_cu_b9990b34_86784cuda3std3__48in_placeE:
	.zero		1
	.type		_ZN39_INTERNAL_9f0f1908_4_k_cu_b9990b34_86784cuda3std6ranges3__45__cpo9iter_moveE,@object
	.size		_ZN39_INTERNAL_9f0f1908_4_k_cu_b9990b34_86784cuda3std6ranges3__45__cpo9iter_moveE,(_ZN39_INTERNAL_9f0f1908_4_k_cu_b9990b34_86784cuda3std3__45__cpo5beginE - _ZN39_INTERNAL_9f0f1908_4_k_cu_b9990b34_86784cuda3std6ranges3__45__cpo9iter_moveE)
_ZN39_INTERNAL_9f0f1908_4_k_cu_b9990b34_86784cuda3std6ranges3__45__cpo9iter_moveE:
	.zero		1
	.type		_ZN39_INTERNAL_9f0f1908_4_k_cu_b9990b34_86784cuda3std3__45__cpo5beginE,@object
	.size		_ZN39_INTERNAL_9f0f1908_4_k_cu_b9990b34_86784cuda3std3__45__cpo5beginE,(_ZN39_INTERNAL_9f0f1908_4_k_cu_b9990b34_86784cuda3std3__441_GLOBAL__N__9f0f1908_4_k_cu_b9990b34_86786ignoreE - _ZN39_INTERNAL_9f0f1908_4_k_cu_b9990b34_86784cuda3std3__45__cpo5beginE)
_ZN39_INTERNAL_9f0f1908_4_k_cu_b9990b34_86784cuda3std3__45__cpo5beginE:
	.zero		1
	.type		_ZN39_INTERNAL_9f0f1908_4_k_cu_b9990b34_86784cuda3std3__441_GLOBAL__N__9f0f1908_4_k_cu_b9990b34_86786ignoreE,@object
	.size		_ZN39_INTERNAL_9f0f1908_4_k_cu_b9990b34_86784cuda3std3__441_GLOBAL__N__9f0f1908_4_k_cu_b9990b34_86786ignoreE,(_ZN39_INTERNAL_9f0f1908_4_k_cu_b9990b34_86784cute7productE - _ZN39_INTERNAL_9f0f1908_4_k_cu_b9990b34_86784cuda3std3__441_GLOBAL__N__9f0f1908_4_k_cu_b9990b34_86786ignoreE)
_ZN39_INTERNAL_9f0f1908_4_k_cu_b9990b34_86784cuda3std3__441_GLOBAL__N__9f0f1908_4_k_cu_b9990b34_86786ignoreE:
	.zero		1
	.type		_ZN39_INTERNAL_9f0f1908_4_k_cu_b9990b34_86784cute7productE,@object
	.size		_ZN39_INTERNAL_9f0f1908_4_k_cu_b9990b34_86784cute7productE,(_ZN39_INTERNAL_9f0f1908_4_k_cu_b9990b34_86784cuda3std3__45__cpo3endE - _ZN39_INTERNAL_9f0f1908_4_k_cu_b9990b34_86784cute7productE)
_ZN39_INTERNAL_9f0f1908_4_k_cu_b9990b34_86784cute7productE:
	.zero		1
	.type		_ZN39_INTERNAL_9f0f1908_4_k_cu_b9990b34_86784cuda3std3__45__cpo3endE,@object
	.size		_ZN39_INTERNAL_9f0f1908_4_k_cu_b9990b34_86784cuda3std3__45__cpo3endE,(_ZN39_INTERNAL_9f0f1908_4_k_cu_b9990b34_86784cuda3std3__419piecewise_constructE - _ZN39_INTERNAL_9f0f1908_4_k_cu_b9990b34_86784cuda3std3__45__cpo3endE)
_ZN39_INTERNAL_9f0f1908_4_k_cu_b9990b34_86784cuda3std3__45__cpo3endE:
	.zero		1
	.type		_ZN39_INTERNAL_9f0f1908_4_k_cu_b9990b34_86784cuda3std3__419piecewise_constructE,@object
	.size		_ZN39_INTERNAL_9f0f1908_4_k_cu_b9990b34_86784cuda3std3__419piecewise_constructE,(_ZN39_INTERNAL_9f0f1908_4_k_cu_b9990b34_86784cuda3std3__45__cpo4cendE - _ZN39_INTERNAL_9f0f1908_4_k_cu_b9990b34_86784cuda3std3__419piecewise_constructE)
_ZN39_INTERNAL_9f0f1908_4_k_cu_b9990b34_86784cuda3std3__419piecewise_constructE:
	.zero		1
	.type		_ZN39_INTERNAL_9f0f1908_4_k_cu_b9990b34_86784cuda3std3__45__cpo4cendE,@object
	.size		_ZN39_INTERNAL_9f0f1908_4_k_cu_b9990b34_86784cuda3std3__45__cpo4cendE,(_ZN39_INTERNAL_9f0f1908_4_k_cu_b9990b34_86784cuda3std6ranges3__45__cpo4swapE - _ZN39_INTERNAL_9f0f1908_4_k_cu_b9990b34_86784cuda3std3__45__cpo4cendE)
_ZN39_INTERNAL_9f0f1908_4_k_cu_b9990b34_86784cuda3std3__45__cpo4cendE:
	.zero		1
	.type		_ZN39_INTERNAL_9f0f1908_4_k_cu_b9990b34_86784cuda3std6ranges3__45__cpo4swapE,@object
	.size		_ZN39_INTERNAL_9f0f1908_4_k_cu_b9990b34_86784cuda3std6ranges3__45__cpo4swapE,(.L_8 - _ZN39_INTERNAL_9f0f1908_4_k_cu_b9990b34_86784cuda3std6ranges3__45__cpo4swapE)
_ZN39_INTERNAL_9f0f1908_4_k_cu_b9990b34_86784cuda3std6ranges3__45__cpo4swapE:
	.zero		1
.L_8:


//--------------------- .nv.constant0._ZN7cutlass13device_kernelINS_4gemm6kernel13GemmUniversalIN4cute5tupleIJiiiiEEENS1_10collective13CollectiveMmaINS1_34MainloopSm90TmaGmmaWarpSpecializedILi7ENS5_IJNS4_1CILi2EEENSA_ILi1EEESC_EEENS1_35KernelTmaWarpSpecializedCooperativeEEENS5_IJNSA_ILi128EEESG_SG_EEEaNS5_IJlSC_lEEEaSI_NS4_8TiledMMAINS4_8MMA_AtomIJNS4_4SM904GMMA27MMA_64x128x32_S32S8S8_SS_TNEEEENS4_6LayoutISD_NS5_IJSC_NSA_ILi0EEESQ_EEEEENS5_IJNS4_10UnderscoreEST_ST_EEEEENS4_13SM90_TMA_LOADENS4_14ComposedLayoutINS4_7SwizzleILi3ELi4ELi3EEENS4_18smem_ptr_flag_bitsILi8EEENSP_INS5_IJNSA_ILi8EEESG_EEENS5_IJSG_SC_EEEEEEEvNS4_8identityENS4_23SM90_TMA_LOAD_MULTICASTES16_vS17_EENS_8epilogue10collective6detail29Sm90TmaWarpSpecializedAdapterINS1B_15DefaultEpilogueIaSI_SI_NS1A_6thread17LinearCombinationIaLi1EiiLNS1F_9ScaleType4KindE0ELNS_15FloatRoundStyleE2EaEENS1_15EpilogueDefaultEEEEEvvEEEEvNT_6ParamsE --------------------------
	.section	.nv.constant0._ZN7cutlass13device_kernelINS_4gemm6kernel13GemmUniversalIN4cute5tupleIJiiiiEEENS1_10collective13CollectiveMmaINS1_34MainloopSm90TmaGmmaWarpSpecializedILi7ENS5_IJNS4_1CILi2EEENSA_ILi1EEESC_EEENS1_35KernelTmaWarpSpecializedCooperativeEEENS5_IJNSA_ILi128EEESG_SG_EEEaNS5_IJlSC_lEEEaSI_NS4_8TiledMMAINS4_8MMA_AtomIJNS4_4SM904GMMA27MMA_64x128x32_S32S8S8_SS_TNEEEENS4_6LayoutISD_NS5_IJSC_NSA_ILi0EEESQ_EEEEENS5_IJNS4_10UnderscoreEST_ST_EEEEENS4_13SM90_TMA_LOADENS4_14ComposedLayoutINS4_7SwizzleILi3ELi4ELi3EEENS4_18smem_ptr_flag_bitsILi8EEENSP_INS5_IJNSA_ILi8EEESG_EEENS5_IJSG_SC_EEEEEEEvNS4_8identityENS4_23SM90_TMA_LOAD_MULTICASTES16_vS17_EENS_8epilogue10collective6detail29Sm90TmaWarpSpecializedAdapterINS1B_15DefaultEpilogueIaSI_SI_NS1A_6thread17LinearCombinationIaLi1EiiLNS1F_9ScaleType4KindE0ELNS_15FloatRoundStyleE2EaEENS1_15EpilogueDefaultEEEEEvvEEEEvNT_6ParamsE,"a",@progbits
	.sectionflags	@""
	.align	4
.nv.constant0._ZN7cutlass13device_kernelINS_4gemm6kernel13GemmUniversalIN4cute5tupleIJiiiiEEENS1_10collective13CollectiveMmaINS1_34MainloopSm90TmaGmmaWarpSpecializedILi7ENS5_IJNS4_1CILi2EEENSA_ILi1EEESC_EEENS1_35KernelTmaWarpSpecializedCooperativeEEENS5_IJNSA_ILi128EEESG_SG_EEEaNS5_IJlSC_lEEEaSI_NS4_8TiledMMAINS4_8MMA_AtomIJNS4_4SM904GMMA27MMA_64x128x32_S32S8S8_SS_TNEEEENS4_6LayoutISD_NS5_IJSC_NSA_ILi0EEESQ_EEEEENS5_IJNS4_10UnderscoreEST_ST_EEEEENS4_13SM90_TMA_LOADENS4_14ComposedLayoutINS4_7SwizzleILi3ELi4ELi3EEENS4_18smem_ptr_flag_bitsILi8EEENSP_INS5_IJNSA_ILi8EEESG_EEENS5_IJSG_SC_EEEEEEEvNS4_8identityENS4_23SM90_TMA_LOAD_MULTICASTES16_vS17_EENS_8epilogue10collective6detail29Sm90TmaWarpSpecializedAdapterINS1B_15DefaultEpilogueIaSI_SI_NS1A_6thread17LinearCombinationIaLi1EiiLNS1F_9ScaleType4KindE0ELNS_15FloatRoundStyleE2EaEENS1_15EpilogueDefaultEEEEEvvEEEEvNT_6ParamsE:
	.zero		1664


//--------------------- SYMBOLS --------------------------

	.type		.nv.reservedSmem.offset0,@object
	.size		.nv.reservedSmem.offset0,0x4
	.type		__assertfail,@function
